//
// Generated by NVIDIA NVVM Compiler
//
// Compiler Build ID: CL-36424714
// Cuda compilation tools, release 13.0, V13.0.88
// Based on NVVM 20.0.0
//

.version 9.0
.target sm_100
.address_size 64

	// .globl	_Z6kernelPiS_S_ii
.global .align 1 .b8 _ZN34_INTERNAL_26f38fe6_4_k_cu_45e6e3b24cuda3std3__45__cpo5beginE[1];
.global .align 1 .b8 _ZN34_INTERNAL_26f38fe6_4_k_cu_45e6e3b24cuda3std3__45__cpo3endE[1];
.global .align 1 .b8 _ZN34_INTERNAL_26f38fe6_4_k_cu_45e6e3b24cuda3std3__45__cpo6cbeginE[1];
.global .align 1 .b8 _ZN34_INTERNAL_26f38fe6_4_k_cu_45e6e3b24cuda3std3__45__cpo4cendE[1];
.global .align 1 .b8 _ZN34_INTERNAL_26f38fe6_4_k_cu_45e6e3b24cuda3std3__45__cpo6rbeginE[1];
.global .align 1 .b8 _ZN34_INTERNAL_26f38fe6_4_k_cu_45e6e3b24cuda3std3__45__cpo4rendE[1];
.global .align 1 .b8 _ZN34_INTERNAL_26f38fe6_4_k_cu_45e6e3b24cuda3std3__45__cpo7crbeginE[1];
.global .align 1 .b8 _ZN34_INTERNAL_26f38fe6_4_k_cu_45e6e3b24cuda3std3__45__cpo5crendE[1];
.global .align 1 .b8 _ZN34_INTERNAL_26f38fe6_4_k_cu_45e6e3b24cuda3std3__436_GLOBAL__N__26f38fe6_4_k_cu_45e6e3b26ignoreE[1];
.global .align 1 .b8 _ZN34_INTERNAL_26f38fe6_4_k_cu_45e6e3b24cuda3std3__419piecewise_constructE[1];
.global .align 1 .b8 _ZN34_INTERNAL_26f38fe6_4_k_cu_45e6e3b24cuda3std3__48in_placeE[1];
.global .align 1 .b8 _ZN34_INTERNAL_26f38fe6_4_k_cu_45e6e3b24cuda3std3__420unreachable_sentinelE[1];
.global .align 1 .b8 _ZN34_INTERNAL_26f38fe6_4_k_cu_45e6e3b24cuda3std3__47nulloptE[1];
.global .align 1 .b8 _ZN34_INTERNAL_26f38fe6_4_k_cu_45e6e3b24cuda3std3__48unexpectE[1];
.global .align 1 .b8 _ZN34_INTERNAL_26f38fe6_4_k_cu_45e6e3b24cuda3std6ranges3__45__cpo4swapE[1];
.global .align 1 .b8 _ZN34_INTERNAL_26f38fe6_4_k_cu_45e6e3b24cuda3std6ranges3__45__cpo9iter_moveE[1];
.global .align 1 .b8 _ZN34_INTERNAL_26f38fe6_4_k_cu_45e6e3b24cuda3std6ranges3__45__cpo5beginE[1];
.global .align 1 .b8 _ZN34_INTERNAL_26f38fe6_4_k_cu_45e6e3b24cuda3std6ranges3__45__cpo3endE[1];
.global .align 1 .b8 _ZN34_INTERNAL_26f38fe6_4_k_cu_45e6e3b24cuda3std6ranges3__45__cpo6cbeginE[1];
.global .align 1 .b8 _ZN34_INTERNAL_26f38fe6_4_k_cu_45e6e3b24cuda3std6ranges3__45__cpo4cendE[1];
.global .align 1 .b8 _ZN34_INTERNAL_26f38fe6_4_k_cu_45e6e3b24cuda3std6ranges3__45__cpo7advanceE[1];
.global .align 1 .b8 _ZN34_INTERNAL_26f38fe6_4_k_cu_45e6e3b24cuda3std6ranges3__45__cpo9iter_swapE[1];
.global .align 1 .b8 _ZN34_INTERNAL_26f38fe6_4_k_cu_45e6e3b24cuda3std6ranges3__45__cpo4nextE[1];
.global .align 1 .b8 _ZN34_INTERNAL_26f38fe6_4_k_cu_45e6e3b24cuda3std6ranges3__45__cpo4prevE[1];
.global .align 1 .b8 _ZN34_INTERNAL_26f38fe6_4_k_cu_45e6e3b24cuda3std6ranges3__45__cpo4dataE[1];
.global .align 1 .b8 _ZN34_INTERNAL_26f38fe6_4_k_cu_45e6e3b24cuda3std6ranges3__45__cpo5cdataE[1];
.global .align 1 .b8 _ZN34_INTERNAL_26f38fe6_4_k_cu_45e6e3b24cuda3std6ranges3__45__cpo4sizeE[1];
.global .align 1 .b8 _ZN34_INTERNAL_26f38fe6_4_k_cu_45e6e3b24cuda3std6ranges3__45__cpo5ssizeE[1];
.global .align 1 .b8 _ZN34_INTERNAL_26f38fe6_4_k_cu_45e6e3b24cuda3std6ranges3__45__cpo8distanceE[1];
.global .align 1 .b8 _ZN34_INTERNAL_26f38fe6_4_k_cu_45e6e3b26thrust24THRUST_300001_SM_1000_NS8cuda_cub3parE[1];
.global .align 1 .b8 _ZN34_INTERNAL_26f38fe6_4_k_cu_45e6e3b26thrust24THRUST_300001_SM_1000_NS8cuda_cub10par_nosyncE[1];
.global .align 1 .b8 _ZN34_INTERNAL_26f38fe6_4_k_cu_45e6e3b26thrust24THRUST_300001_SM_1000_NS6system6detail10sequential3seqE[1];
.global .align 1 .b8 _ZN34_INTERNAL_26f38fe6_4_k_cu_45e6e3b26thrust24THRUST_300001_SM_1000_NS12placeholders2_1E[1];
.global .align 1 .b8 _ZN34_INTERNAL_26f38fe6_4_k_cu_45e6e3b26thrust24THRUST_300001_SM_1000_NS12placeholders2_2E[1];
.global .align 1 .b8 _ZN34_INTERNAL_26f38fe6_4_k_cu_45e6e3b26thrust24THRUST_300001_SM_1000_NS12placeholders2_3E[1];
.global .align 1 .b8 _ZN34_INTERNAL_26f38fe6_4_k_cu_45e6e3b26thrust24THRUST_300001_SM_1000_NS12placeholders2_4E[1];
.global .align 1 .b8 _ZN34_INTERNAL_26f38fe6_4_k_cu_45e6e3b26thrust24THRUST_300001_SM_1000_NS12placeholders2_5E[1];
.global .align 1 .b8 _ZN34_INTERNAL_26f38fe6_4_k_cu_45e6e3b26thrust24THRUST_300001_SM_1000_NS12placeholders2_6E[1];
.global .align 1 .b8 _ZN34_INTERNAL_26f38fe6_4_k_cu_45e6e3b26thrust24THRUST_300001_SM_1000_NS12placeholders2_7E[1];
.global .align 1 .b8 _ZN34_INTERNAL_26f38fe6_4_k_cu_45e6e3b26thrust24THRUST_300001_SM_1000_NS12placeholders2_8E[1];
.global .align 1 .b8 _ZN34_INTERNAL_26f38fe6_4_k_cu_45e6e3b26thrust24THRUST_300001_SM_1000_NS12placeholders2_9E[1];
.global .align 1 .b8 _ZN34_INTERNAL_26f38fe6_4_k_cu_45e6e3b26thrust24THRUST_300001_SM_1000_NS12placeholders3_10E[1];
.global .align 1 .b8 _ZN34_INTERNAL_26f38fe6_4_k_cu_45e6e3b26thrust24THRUST_300001_SM_1000_NS3seqE[1];

.visible .entry _Z6kernelPiS_S_ii(
	.param .u64 .ptr .align 1 _Z6kernelPiS_S_ii_param_0,
	.param .u64 .ptr .align 1 _Z6kernelPiS_S_ii_param_1,
	.param .u64 .ptr .align 1 _Z6kernelPiS_S_ii_param_2,
	.param .u32 _Z6kernelPiS_S_ii_param_3,
	.param .u32 _Z6kernelPiS_S_ii_param_4
)
{
	.reg .pred 	%p<11>;
	.reg .b32 	%r<148>;
	.reg .b64 	%rd<58>;

	ld.param.u64 	%rd10, [_Z6kernelPiS_S_ii_param_0];
	ld.param.u64 	%rd11, [_Z6kernelPiS_S_ii_param_1];
	ld.param.u64 	%rd9, [_Z6kernelPiS_S_ii_param_2];
	ld.param.u32 	%r36, [_Z6kernelPiS_S_ii_param_3];
	ld.param.u32 	%r37, [_Z6kernelPiS_S_ii_param_4];
	cvta.to.global.u64 	%rd1, %rd11;
	cvta.to.global.u64 	%rd2, %rd10;
	mov.u32 	%r38, %tid.x;
	mov.u32 	%r39, %ctaid.x;
	mov.u32 	%r40, %ntid.x;
	mad.lo.s32 	%r1, %r39, %r40, %r38;
	setp.ge.s32 	%p1, %r1, %r37;
	@%p1 bra 	$L__BB0_15;
	setp.lt.s32 	%p2, %r36, 1;
	mov.b32 	%r147, 0;
	@%p2 bra 	$L__BB0_14;
	and.b32  	%r2, %r36, 15;
	setp.lt.u32 	%p3, %r36, 16;
	mov.b32 	%r139, 0;
	mov.u32 	%r147, %r139;
	@%p3 bra 	$L__BB0_5;
	and.b32  	%r139, %r36, 2147483632;
	neg.s32 	%r133, %r139;
	shl.b32 	%r5, %r37, 4;
	add.s64 	%rd56, %rd2, 32;
	mov.b32 	%r147, 0;
	mul.wide.s32 	%rd14, %r37, 4;
	mov.u32 	%r132, %r1;
$L__BB0_4:
	.pragma "nounroll";
	ld.global.u32 	%r45, [%rd56+-32];
	mul.wide.s32 	%rd12, %r132, 4;
	add.s64 	%rd13, %rd1, %rd12;
	ld.global.u32 	%r46, [%rd13];
	mad.lo.s32 	%r47, %r46, %r45, %r147;
	ld.global.u32 	%r48, [%rd56+-28];
	add.s64 	%rd15, %rd13, %rd14;
	ld.global.u32 	%r49, [%rd15];
	mad.lo.s32 	%r50, %r49, %r48, %r47;
	ld.global.u32 	%r51, [%rd56+-24];
	add.s64 	%rd16, %rd15, %rd14;
	ld.global.u32 	%r52, [%rd16];
	mad.lo.s32 	%r53, %r52, %r51, %r50;
	ld.global.u32 	%r54, [%rd56+-20];
	add.s64 	%rd17, %rd16, %rd14;
	ld.global.u32 	%r55, [%rd17];
	mad.lo.s32 	%r56, %r55, %r54, %r53;
	ld.global.u32 	%r57, [%rd56+-16];
	add.s64 	%rd18, %rd17, %rd14;
	ld.global.u32 	%r58, [%rd18];
	mad.lo.s32 	%r59, %r58, %r57, %r56;
	ld.global.u32 	%r60, [%rd56+-12];
	add.s64 	%rd19, %rd18, %rd14;
	ld.global.u32 	%r61, [%rd19];
	mad.lo.s32 	%r62, %r61, %r60, %r59;
	ld.global.u32 	%r63, [%rd56+-8];
	add.s64 	%rd20, %rd19, %rd14;
	ld.global.u32 	%r64, [%rd20];
	mad.lo.s32 	%r65, %r64, %r63, %r62;
	ld.global.u32 	%r66, [%rd56+-4];
	add.s64 	%rd21, %rd20, %rd14;
	ld.global.u32 	%r67, [%rd21];
	mad.lo.s32 	%r68, %r67, %r66, %r65;
	ld.global.u32 	%r69, [%rd56];
	add.s64 	%rd22, %rd21, %rd14;
	ld.global.u32 	%r70, [%rd22];
	mad.lo.s32 	%r71, %r70, %r69, %r68;
	ld.global.u32 	%r72, [%rd56+4];
	add.s64 	%rd23, %rd22, %rd14;
	ld.global.u32 	%r73, [%rd23];
	mad.lo.s32 	%r74, %r73, %r72, %r71;
	ld.global.u32 	%r75, [%rd56+8];
	add.s64 	%rd24, %rd23, %rd14;
	ld.global.u32 	%r76, [%rd24];
	mad.lo.s32 	%r77, %r76, %r75, %r74;
	ld.global.u32 	%r78, [%rd56+12];
	add.s64 	%rd25, %rd24, %rd14;
	ld.global.u32 	%r79, [%rd25];
	mad.lo.s32 	%r80, %r79, %r78, %r77;
	ld.global.u32 	%r81, [%rd56+16];
	add.s64 	%rd26, %rd25, %rd14;
	ld.global.u32 	%r82, [%rd26];
	mad.lo.s32 	%r83, %r82, %r81, %r80;
	ld.global.u32 	%r84, [%rd56+20];
	add.s64 	%rd27, %rd26, %rd14;
	ld.global.u32 	%r85, [%rd27];
	mad.lo.s32 	%r86, %r85, %r84, %r83;
	ld.global.u32 	%r87, [%rd56+24];
	add.s64 	%rd28, %rd27, %rd14;
	ld.global.u32 	%r88, [%rd28];
	mad.lo.s32 	%r89, %r88, %r87, %r86;
	ld.global.u32 	%r90, [%rd56+28];
	add.s64 	%rd29, %rd28, %rd14;
	ld.global.u32 	%r91, [%rd29];
	mad.lo.s32 	%r147, %r91, %r90, %r89;
	add.s32 	%r133, %r133, 16;
	add.s32 	%r132, %r132, %r5;
	add.s64 	%rd56, %rd56, 64;
	setp.ne.s32 	%p4, %r133, 0;
	@%p4 bra 	$L__BB0_4;
$L__BB0_5:
	setp.eq.s32 	%p5, %r2, 0;
	@%p5 bra 	$L__BB0_14;
	and.b32  	%r15, %r36, 7;
	setp.lt.u32 	%p6, %r2, 8;
	@%p6 bra 	$L__BB0_8;
	mul.wide.u32 	%rd30, %r139, 4;
	add.s64 	%rd31, %rd2, %rd30;
	ld.global.u32 	%r93, [%rd31];
	mad.lo.s32 	%r94, %r139, %r37, %r1;
	mul.wide.s32 	%rd32, %r94, 4;
	add.s64 	%rd33, %rd1, %rd32;
	ld.global.u32 	%r95, [%rd33];
	mad.lo.s32 	%r96, %r95, %r93, %r147;
	ld.global.u32 	%r97, [%rd31+4];
	mul.wide.s32 	%rd34, %r37, 4;
	add.s64 	%rd35, %rd33, %rd34;
	ld.global.u32 	%r98, [%rd35];
	mad.lo.s32 	%r99, %r98, %r97, %r96;
	ld.global.u32 	%r100, [%rd31+8];
	add.s64 	%rd36, %rd35, %rd34;
	ld.global.u32 	%r101, [%rd36];
	mad.lo.s32 	%r102, %r101, %r100, %r99;
	ld.global.u32 	%r103, [%rd31+12];
	add.s64 	%rd37, %rd36, %rd34;
	ld.global.u32 	%r104, [%rd37];
	mad.lo.s32 	%r105, %r104, %r103, %r102;
	ld.global.u32 	%r106, [%rd31+16];
	add.s64 	%rd38, %rd37, %rd34;
	ld.global.u32 	%r107, [%rd38];
	mad.lo.s32 	%r108, %r107, %r106, %r105;
	ld.global.u32 	%r109, [%rd31+20];
	add.s64 	%rd39, %rd38, %rd34;
	ld.global.u32 	%r110, [%rd39];
	mad.lo.s32 	%r111, %r110, %r109, %r108;
	ld.global.u32 	%r112, [%rd31+24];
	add.s64 	%rd40, %rd39, %rd34;
	ld.global.u32 	%r113, [%rd40];
	mad.lo.s32 	%r114, %r113, %r112, %r111;
	ld.global.u32 	%r115, [%rd31+28];
	add.s64 	%rd41, %rd40, %rd34;
	ld.global.u32 	%r116, [%rd41];
	mad.lo.s32 	%r147, %r116, %r115, %r114;
	add.s32 	%r139, %r139, 8;
$L__BB0_8:
	setp.eq.s32 	%p7, %r15, 0;
	@%p7 bra 	$L__BB0_14;
	and.b32  	%r21, %r36, 3;
	setp.lt.u32 	%p8, %r15, 4;
	@%p8 bra 	$L__BB0_11;
	mul.wide.u32 	%rd42, %r139, 4;
	add.s64 	%rd43, %rd2, %rd42;
	ld.global.u32 	%r118, [%rd43];
	mad.lo.s32 	%r119, %r139, %r37, %r1;
	mul.wide.s32 	%rd44, %r119, 4;
	add.s64 	%rd45, %rd1, %rd44;
	ld.global.u32 	%r120, [%rd45];
	mad.lo.s32 	%r121, %r120, %r118, %r147;
	ld.global.u32 	%r122, [%rd43+4];
	mul.wide.s32 	%rd46, %r37, 4;
	add.s64 	%rd47, %rd45, %rd46;
	ld.global.u32 	%r123, [%rd47];
	mad.lo.s32 	%r124, %r123, %r122, %r121;
	ld.global.u32 	%r125, [%rd43+8];
	add.s64 	%rd48, %rd47, %rd46;
	ld.global.u32 	%r126, [%rd48];
	mad.lo.s32 	%r127, %r126, %r125, %r124;
	ld.global.u32 	%r128, [%rd43+12];
	add.s64 	%rd49, %rd48, %rd46;
	ld.global.u32 	%r129, [%rd49];
	mad.lo.s32 	%r147, %r129, %r128, %r127;
	add.s32 	%r139, %r139, 4;
$L__BB0_11:
	setp.eq.s32 	%p9, %r21, 0;
	@%p9 bra 	$L__BB0_14;
	mad.lo.s32 	%r145, %r139, %r37, %r1;
	mul.wide.u32 	%rd50, %r139, 4;
	add.s64 	%rd57, %rd2, %rd50;
	neg.s32 	%r144, %r21;
$L__BB0_13:
	.pragma "nounroll";
	ld.global.u32 	%r130, [%rd57];
	mul.wide.s32 	%rd51, %r145, 4;
	add.s64 	%rd52, %rd1, %rd51;
	ld.global.u32 	%r131, [%rd52];
	mad.lo.s32 	%r147, %r131, %r130, %r147;
	add.s32 	%r145, %r145, %r37;
	add.s64 	%rd57, %rd57, 4;
	add.s32 	%r144, %r144, 1;
	setp.ne.s32 	%p10, %r144, 0;
	@%p10 bra 	$L__BB0_13;
$L__BB0_14:
	cvta.to.global.u64 	%rd53, %rd9;
	mul.wide.s32 	%rd54, %r1, 4;
	add.s64 	%rd55, %rd53, %rd54;
	st.global.u32 	[%rd55], %r147;
$L__BB0_15:
	ret;

}
	// .globl	_Z26matrixvectorMultiplicationPiS_S_ii
.visible .entry _Z26matrixvectorMultiplicationPiS_S_ii(
	.param .u64 .ptr .align 1 _Z26matrixvectorMultiplicationPiS_S_ii_param_0,
	.param .u64 .ptr .align 1 _Z26matrixvectorMultiplicationPiS_S_ii_param_1,
	.param .u64 .ptr .align 1 _Z26matrixvectorMultiplicationPiS_S_ii_param_2,
	.param .u32 _Z26matrixvectorMultiplicationPiS_S_ii_param_3,
	.param .u32 _Z26matrixvectorMultiplicationPiS_S_ii_param_4
)
{
	.reg .pred 	%p<10>;
	.reg .b32 	%r<89>;
	.reg .b64 	%rd<40>;
	.reg .b64 	%fd<53>;

	ld.param.u64 	%rd5, [_Z26matrixvectorMultiplicationPiS_S_ii_param_0];
	ld.param.u64 	%rd6, [_Z26matrixvectorMultiplicationPiS_S_ii_param_1];
	ld.param.u64 	%rd4, [_Z26matrixvectorMultiplicationPiS_S_ii_param_2];
	ld.param.u32 	%r20, [_Z26matrixvectorMultiplicationPiS_S_ii_param_3];
	ld.param.u32 	%r21, [_Z26matrixvectorMultiplicationPiS_S_ii_param_4];
	cvta.to.global.u64 	%rd1, %rd6;
	cvta.to.global.u64 	%rd2, %rd5;
	mov.u32 	%r22, %ntid.y;
	mov.u32 	%r23, %ctaid.y;
	mov.u32 	%r24, %tid.y;
	mad.lo.s32 	%r1, %r22, %r23, %r24;
	mov.u32 	%r25, %ntid.x;
	mov.u32 	%r26, %ctaid.x;
	mov.u32 	%r27, %tid.x;
	mad.lo.s32 	%r2, %r25, %r26, %r27;
	setp.lt.s32 	%p1, %r21, 1;
	mov.f64 	%fd52, 0d0000000000000000;
	@%p1 bra 	$L__BB1_12;
	mul.lo.s32 	%r3, %r20, %r1;
	and.b32  	%r4, %r21, 7;
	setp.lt.u32 	%p2, %r21, 8;
	mov.f64 	%fd52, 0d0000000000000000;
	mov.b32 	%r87, 0;
	@%p2 bra 	$L__BB1_4;
	and.b32  	%r87, %r21, 2147483640;
	neg.s32 	%r85, %r87;
	shl.b32 	%r7, %r20, 3;
	add.s64 	%rd3, %rd1, 16;
	mov.f64 	%fd52, 0d0000000000000000;
	mul.wide.s32 	%rd11, %r20, 4;
	mov.u32 	%r83, %r3;
	mov.u32 	%r84, %r2;
$L__BB1_3:
	.pragma "nounroll";
	mul.wide.s32 	%rd7, %r83, 4;
	add.s64 	%rd8, %rd3, %rd7;
	mul.wide.s32 	%rd9, %r84, 4;
	add.s64 	%rd10, %rd2, %rd9;
	ld.global.u32 	%r29, [%rd10];
	ld.global.u32 	%r30, [%rd8+-16];
	mul.lo.s32 	%r31, %r30, %r29;
	cvt.rn.f64.s32 	%fd17, %r31;
	add.f64 	%fd18, %fd52, %fd17;
	add.s64 	%rd12, %rd10, %rd11;
	ld.global.u32 	%r32, [%rd12];
	ld.global.u32 	%r33, [%rd8+-12];
	mul.lo.s32 	%r34, %r33, %r32;
	cvt.rn.f64.s32 	%fd19, %r34;
	add.f64 	%fd20, %fd18, %fd19;
	add.s64 	%rd13, %rd12, %rd11;
	ld.global.u32 	%r35, [%rd13];
	ld.global.u32 	%r36, [%rd8+-8];
	mul.lo.s32 	%r37, %r36, %r35;
	cvt.rn.f64.s32 	%fd21, %r37;
	add.f64 	%fd22, %fd20, %fd21;
	add.s64 	%rd14, %rd13, %rd11;
	ld.global.u32 	%r38, [%rd14];
	ld.global.u32 	%r39, [%rd8+-4];
	mul.lo.s32 	%r40, %r39, %r38;
	cvt.rn.f64.s32 	%fd23, %r40;
	add.f64 	%fd24, %fd22, %fd23;
	add.s64 	%rd15, %rd14, %rd11;
	ld.global.u32 	%r41, [%rd15];
	ld.global.u32 	%r42, [%rd8];
	mul.lo.s32 	%r43, %r42, %r41;
	cvt.rn.f64.s32 	%fd25, %r43;
	add.f64 	%fd26, %fd24, %fd25;
	add.s64 	%rd16, %rd15, %rd11;
	ld.global.u32 	%r44, [%rd16];
	ld.global.u32 	%r45, [%rd8+4];
	mul.lo.s32 	%r46, %r45, %r44;
	cvt.rn.f64.s32 	%fd27, %r46;
	add.f64 	%fd28, %fd26, %fd27;
	add.s64 	%rd17, %rd16, %rd11;
	ld.global.u32 	%r47, [%rd17];
	ld.global.u32 	%r48, [%rd8+8];
	mul.lo.s32 	%r49, %r48, %r47;
	cvt.rn.f64.s32 	%fd29, %r49;
	add.f64 	%fd30, %fd28, %fd29;
	add.s64 	%rd18, %rd17, %rd11;
	ld.global.u32 	%r50, [%rd18];
	ld.global.u32 	%r51, [%rd8+12];
	mul.lo.s32 	%r52, %r51, %r50;
	cvt.rn.f64.s32 	%fd31, %r52;
	add.f64 	%fd52, %fd30, %fd31;
	add.s32 	%r85, %r85, 8;
	add.s32 	%r84, %r84, %r7;
	add.s32 	%r83, %r83, 8;
	setp.ne.s32 	%p3, %r85, 0;
	@%p3 bra 	$L__BB1_3;
$L__BB1_4:
	setp.eq.s32 	%p4, %r4, 0;
	@%p4 bra 	$L__BB1_12;
	and.b32  	%r15, %r21, 3;
	setp.lt.u32 	%p5, %r4, 4;
	@%p5 bra 	$L__BB1_7;
	mad.lo.s32 	%r53, %r87, %r20, %r2;
	mul.wide.s32 	%rd19, %r53, 4;
	add.s64 	%rd20, %rd2, %rd19;
	ld.global.u32 	%r54, [%rd20];
	add.s32 	%r55, %r87, %r3;
	mul.wide.s32 	%rd21, %r55, 4;
	add.s64 	%rd22, %rd1, %rd21;
	ld.global.u32 	%r56, [%rd22];
	mul.lo.s32 	%r57, %r56, %r54;
	cvt.rn.f64.s32 	%fd33, %r57;
	add.f64 	%fd34, %fd52, %fd33;
	mul.wide.s32 	%rd23, %r20, 4;
	add.s64 	%rd24, %rd20, %rd23;
	ld.global.u32 	%r58, [%rd24];
	ld.global.u32 	%r59, [%rd22+4];
	mul.lo.s32 	%r60, %r59, %r58;
	cvt.rn.f64.s32 	%fd35, %r60;
	add.f64 	%fd36, %fd34, %fd35;
	add.s64 	%rd25, %rd24, %rd23;
	ld.global.u32 	%r61, [%rd25];
	ld.global.u32 	%r62, [%rd22+8];
	mul.lo.s32 	%r63, %r62, %r61;
	cvt.rn.f64.s32 	%fd37, %r63;
	add.f64 	%fd38, %fd36, %fd37;
	add.s64 	%rd26, %rd25, %rd23;
	ld.global.u32 	%r64, [%rd26];
	ld.global.u32 	%r65, [%rd22+12];
	mul.lo.s32 	%r66, %r65, %r64;
	cvt.rn.f64.s32 	%fd39, %r66;
	add.f64 	%fd52, %fd38, %fd39;
	add.s32 	%r87, %r87, 4;
$L__BB1_7:
	setp.eq.s32 	%p6, %r15, 0;
	@%p6 bra 	$L__BB1_12;
	setp.eq.s32 	%p7, %r15, 1;
	@%p7 bra 	$L__BB1_10;
	mad.lo.s32 	%r67, %r87, %r20, %r2;
	mul.wide.s32 	%rd27, %r67, 4;
	add.s64 	%rd28, %rd2, %rd27;
	ld.global.u32 	%r68, [%rd28];
	add.s32 	%r69, %r87, %r3;
	mul.wide.s32 	%rd29, %r69, 4;
	add.s64 	%rd30, %rd1, %rd29;
	ld.global.u32 	%r70, [%rd30];
	mul.lo.s32 	%r71, %r70, %r68;
	cvt.rn.f64.s32 	%fd41, %r71;
	add.f64 	%fd42, %fd52, %fd41;
	mul.wide.s32 	%rd31, %r20, 4;
	add.s64 	%rd32, %rd28, %rd31;
	ld.global.u32 	%r72, [%rd32];
	ld.global.u32 	%r73, [%rd30+4];
	mul.lo.s32 	%r74, %r73, %r72;
	cvt.rn.f64.s32 	%fd43, %r74;
	add.f64 	%fd52, %fd42, %fd43;
	add.s32 	%r87, %r87, 2;
$L__BB1_10:
	and.b32  	%r75, %r21, 1;
	setp.eq.b32 	%p8, %r75, 1;
	not.pred 	%p9, %p8;
	@%p9 bra 	$L__BB1_12;
	mad.lo.s32 	%r76, %r87, %r20, %r2;
	mul.wide.s32 	%rd33, %r76, 4;
	add.s64 	%rd34, %rd2, %rd33;
	ld.global.u32 	%r77, [%rd34];
	add.s32 	%r78, %r87, %r3;
	mul.wide.s32 	%rd35, %r78, 4;
	add.s64 	%rd36, %rd1, %rd35;
	ld.global.u32 	%r79, [%rd36];
	mul.lo.s32 	%r80, %r79, %r77;
	cvt.rn.f64.s32 	%fd44, %r80;
	add.f64 	%fd52, %fd52, %fd44;
$L__BB1_12:
	cvta.to.global.u64 	%rd37, %rd4;
	cvt.rzi.s32.f64 	%r81, %fd52;
	mad.lo.s32 	%r82, %r21, %r1, %r2;
	mul.wide.s32 	%rd38, %r82, 4;
	add.s64 	%rd39, %rd37, %rd38;
	st.global.u32 	[%rd39], %r81;
	ret;

}
	// .globl	_ZN3cub18CUB_300001_SM_10006detail11EmptyKernelIvEEvv
.visible .entry _ZN3cub18CUB_300001_SM_10006detail11EmptyKernelIvEEvv()
{


	ret;

}
	// .globl	_ZN3cub18CUB_300001_SM_10006detail8for_each13static_kernelINS2_12policy_hub_t12policy_500_tEmN6thrust24THRUST_300001_SM_1000_NS8cuda_cub20__uninitialized_fill7functorINS7_10device_ptrIiEEiEEEEvT0_T1_
.visible .entry _ZN3cub18CUB_300001_SM_10006detail8for_each13static_kernelINS2_12policy_hub_t12policy_500_tEmN6thrust24THRUST_300001_SM_1000_NS8cuda_cub20__uninitialized_fill7functorINS7_10device_ptrIiEEiEEEEvT0_T1_(
	.param .u64 _ZN3cub18CUB_300001_SM_10006detail8for_each13static_kernelINS2_12policy_hub_t12policy_500_tEmN6thrust24THRUST_300001_SM_1000_NS8cuda_cub20__uninitialized_fill7functorINS7_10device_ptrIiEEiEEEEvT0_T1__param_0,
	.param .align 8 .b8 _ZN3cub18CUB_300001_SM_10006detail8for_each13static_kernelINS2_12policy_hub_t12policy_500_tEmN6thrust24THRUST_300001_SM_1000_NS8cuda_cub20__uninitialized_fill7functorINS7_10device_ptrIiEEiEEEEvT0_T1__param_1[16]
)
.maxntid 256
{
	.reg .pred 	%p<4>;
	.reg .b16 	%rs<5>;
	.reg .b32 	%r<12>;
	.reg .b64 	%rd<16>;

	ld.param.u32 	%r3, [_ZN3cub18CUB_300001_SM_10006detail8for_each13static_kernelINS2_12policy_hub_t12policy_500_tEmN6thrust24THRUST_300001_SM_1000_NS8cuda_cub20__uninitialized_fill7functorINS7_10device_ptrIiEEiEEEEvT0_T1__param_1+8];
	ld.param.u64 	%rd4, [_ZN3cub18CUB_300001_SM_10006detail8for_each13static_kernelINS2_12policy_hub_t12policy_500_tEmN6thrust24THRUST_300001_SM_1000_NS8cuda_cub20__uninitialized_fill7functorINS7_10device_ptrIiEEiEEEEvT0_T1__param_1];
	ld.param.u64 	%rd5, [_ZN3cub18CUB_300001_SM_10006detail8for_each13static_kernelINS2_12policy_hub_t12policy_500_tEmN6thrust24THRUST_300001_SM_1000_NS8cuda_cub20__uninitialized_fill7functorINS7_10device_ptrIiEEiEEEEvT0_T1__param_0];
	mov.u32 	%r9, %ctaid.x;
	mul.wide.u32 	%rd1, %r9, 512;
	sub.s64 	%rd2, %rd5, %rd1;
	setp.lt.u64 	%p1, %rd2, 512;
	@%p1 bra 	$L__BB3_2;
	mov.u32 	%r11, %tid.x;
	cvta.to.global.u64 	%rd11, %rd4;
	cvt.u64.u32 	%rd12, %r11;
	add.s64 	%rd13, %rd1, %rd12;
	shl.b64 	%rd14, %rd13, 2;
	add.s64 	%rd15, %rd11, %rd14;
	st.global.u32 	[%rd15], %r3;
	st.global.u32 	[%rd15+1024], %r3;
	bra.uni 	$L__BB3_6;
$L__BB3_2:
	cvta.to.global.u64 	%rd6, %rd4;
	mov.u32 	%r2, %tid.x;
	cvt.u64.u32 	%rd7, %r2;
	setp.le.u64 	%p2, %rd2, %rd7;
	add.s64 	%rd8, %rd1, %rd7;
	shl.b64 	%rd9, %rd8, 2;
	add.s64 	%rd3, %rd6, %rd9;
	@%p2 bra 	$L__BB3_4;
	st.global.u32 	[%rd3], %r3;
$L__BB3_4:
	add.s32 	%r10, %r2, 256;
	cvt.u64.u32 	%rd10, %r10;
	setp.le.u64 	%p3, %rd2, %rd10;
	@%p3 bra 	$L__BB3_6;
	st.global.u32 	[%rd3+1024], %r3;
$L__BB3_6:
	ret;

}


// ===== COMPILED SASS (sm_100) =====

	.target	sm_100

	.elftype	@"ET_EXEC"


//--------------------- .note.nv.tkinfo           --------------------------
	.section	.note.nv.tkinfo,"",@"SHT_NOTE"
	.sectionflags	@"SHF_NOTE_NV_TKINFO"
	.tkinfo
        /*0018*/ 	.word	0x00000002
        /*0030*/ 	.string	""
        /*0030*/ 	.string	"ptxas"
        /*0030*/ 	.string	"Cuda compilation tools, release 13.0, V13.0.88"
        /*0030*/ 	.string	"Build cuda_13.0.r13.0/compiler.36424714_0"
        /*0030*/ 	.string	"-arch sm_100 -m 64 "



//--------------------- .note.nv.cuinfo           --------------------------
	.section	.note.nv.cuinfo,"",@"SHT_NOTE"
	.sectionflags	@"SHF_NOTE_NV_CUINFO"
        /*0018*/ 	.short	0x0002
        /*001a*/ 	.short	0x0064
        /*001c*/ 	.short	0x0082
	.zero		2


//--------------------- .nv.info                  --------------------------
	.section	.nv.info,"",@"SHT_CUDA_INFO"
	.align	4


	//----- nvinfo : EIATTR_REGCOUNT
	.align		4
        /*0000*/ 	.byte	0x04, 0x2f
        /*0002*/ 	.short	(.L_44 - .L_43)
	.align		4
.L_43:
        /*0004*/ 	.word	index@(_Z6kernelPiS_S_ii)
        /*0008*/ 	.word	0x00000020


	//----- nvinfo : EIATTR_FRAME_SIZE
	.align		4
.L_44:
        /*000c*/ 	.byte	0x04, 0x11
        /*000e*/ 	.short	(.L_46 - .L_45)
	.align		4
.L_45:
        /*0010*/ 	.word	index@(_Z6kernelPiS_S_ii)
        /*0014*/ 	.word	0x00000000


	//----- nvinfo : EIATTR_REGCOUNT
	.align		4
.L_46:
        /*0018*/ 	.byte	0x04, 0x2f
        /*001a*/ 	.short	(.L_48 - .L_47)
	.align		4
.L_47:
        /*001c*/ 	.word	index@(_Z26matrixvectorMultiplicationPiS_S_ii)
        /*0020*/ 	.word	0x00000020


	//----- nvinfo : EIATTR_FRAME_SIZE
	.align		4
.L_48:
        /*0024*/ 	.byte	0x04, 0x11
        /*0026*/ 	.short	(.L_50 - .L_49)
	.align		4
.L_49:
        /*0028*/ 	.word	index@(_Z26matrixvectorMultiplicationPiS_S_ii)
        /*002c*/ 	.word	0x00000000


	//----- nvinfo : EIATTR_REGCOUNT
	.align		4
.L_50:
        /*0030*/ 	.byte	0x04, 0x2f
        /*0032*/ 	.short	(.L_52 - .L_51)
	.align		4
.L_51:
        /*0034*/ 	.word	index@(_ZN3cub18CUB_300001_SM_10006detail11EmptyKernelIvEEvv)
        /*0038*/ 	.word	0x00000004


	//----- nvinfo : EIATTR_FRAME_SIZE
	.align		4
.L_52:
        /*003c*/ 	.byte	0x04, 0x11
        /*003e*/ 	.short	(.L_54 - .L_53)
	.align		4
.L_53:
        /*0040*/ 	.word	index@(_ZN3cub18CUB_300001_SM_10006detail11EmptyKernelIvEEvv)
        /*0044*/ 	.word	0x00000000


	//----- nvinfo : EIATTR_REGCOUNT
	.align		4
.L_54:
        /*0048*/ 	.byte	0x04, 0x2f
        /*004a*/ 	.short	(.L_56 - .L_55)
	.align		4
.L_55:
        /*004c*/ 	.word	index@(_ZN3cub18CUB_300001_SM_10006detail8for_each13static_kernelINS2_12policy_hub_t12policy_500_tEmN6thrust24THRUST_300001_SM_1000_NS8cuda_cub20__uninitialized_fill7functorINS7_10device_ptrIiEEiEEEEvT0_T1_)
        /*0050*/ 	.word	0x00000008


	//----- nvinfo : EIATTR_FRAME_SIZE
	.align		4
.L_56:
        /*0054*/ 	.byte	0x04, 0x11
        /*0056*/ 	.short	(.L_58 - .L_57)
	.align		4
.L_57:
        /*0058*/ 	.word	index@(_ZN3cub18CUB_300001_SM_10006detail8for_each13static_kernelINS2_12policy_hub_t12policy_500_tEmN6thrust24THRUST_300001_SM_1000_NS8cuda_cub20__uninitialized_fill7functorINS7_10device_ptrIiEEiEEEEvT0_T1_)
        /*005c*/ 	.word	0x00000000


	//----- nvinfo : EIATTR_MIN_STACK_SIZE
	.align		4
.L_58:
        /*0060*/ 	.byte	0x04, 0x12
        /*0062*/ 	.short	(.L_60 - .L_59)
	.align		4
.L_59:
        /*0064*/ 	.word	index@(_ZN3cub18CUB_300001_SM_10006detail8for_each13static_kernelINS2_12policy_hub_t12policy_500_tEmN6thrust24THRUST_300001_SM_1000_NS8cuda_cub20__uninitialized_fill7functorINS7_10device_ptrIiEEiEEEEvT0_T1_)
        /*0068*/ 	.word	0x00000000


	//----- nvinfo : EIATTR_MIN_STACK_SIZE
	.align		4
.L_60:
        /*006c*/ 	.byte	0x04, 0x12
        /*006e*/ 	.short	(.L_62 - .L_61)
	.align		4
.L_61:
        /*0070*/ 	.word	index@(_ZN3cub18CUB_300001_SM_10006detail11EmptyKernelIvEEvv)
        /*0074*/ 	.word	0x00000000


	//----- nvinfo : EIATTR_MIN_STACK_SIZE
	.align		4
.L_62:
        /*0078*/ 	.byte	0x04, 0x12
        /*007a*/ 	.short	(.L_64 - .L_63)
	.align		4
.L_63:
        /*007c*/ 	.word	index@(_Z26matrixvectorMultiplicationPiS_S_ii)
        /*0080*/ 	.word	0x00000000


	//----- nvinfo : EIATTR_MIN_STACK_SIZE
	.align		4
.L_64:
        /*0084*/ 	.byte	0x04, 0x12
        /*0086*/ 	.short	(.L_66 - .L_65)
	.align		4
.L_65:
        /*0088*/ 	.word	index@(_Z6kernelPiS_S_ii)
        /*008c*/ 	.word	0x00000000
.L_66:


//--------------------- .nv.compat                --------------------------
	.section	.nv.compat,"",@"SHT_CUDA_COMPAT_INFO"
	.align	4
        /*0000*/ 	.byte	0x02, 0x09, 0x00, 0x00, 0x02, 0x02, 0x01, 0x00, 0x02, 0x05, 0x05, 0x00, 0x03, 0x07, 0x01, 0x01
        /*0010*/ 	.byte	0x02, 0x03, 0x00, 0x00, 0x02, 0x06, 0x01, 0x00, 0x04, 0x0b, 0x08, 0x00, 0x01, 0x00, 0x00, 0x00
        /*0020*/ 	.byte	0x00, 0x00, 0x00, 0x00


//--------------------- .nv.info._ZN3cub18CUB_300001_SM_10006detail8for_each13static_kernelINS2_12policy_hub_t12policy_500_tEmN6thrust24THRUST_300001_SM_1000_NS8cuda_cub20__uninitialized_fill7functorINS7_10device_ptrIiEEiEEEEvT0_T1_ --------------------------
	.section	.nv.info._ZN3cub18CUB_300001_SM_10006detail8for_each13static_kernelINS2_12policy_hub_t12policy_500_tEmN6thrust24THRUST_300001_SM_1000_NS8cuda_cub20__uninitialized_fill7functorINS7_10device_ptrIiEEiEEEEvT0_T1_,"",@"SHT_CUDA_INFO"
	.sectionflags	@""
	.align	4


	//----- nvinfo : EIATTR_CUDA_API_VERSION
	.align		4
        /*0000*/ 	.byte	0x04, 0x37
        /*0002*/ 	.short	(.L_68 - .L_67)
.L_67:
        /*0004*/ 	.word	0x00000082


	//----- nvinfo : EIATTR_KPARAM_INFO
	.align		4
.L_68:
        /*0008*/ 	.byte	0x04, 0x17
        /*000a*/ 	.short	(.L_70 - .L_69)
.L_69:
        /*000c*/ 	.word	0x00000000
        /*0010*/ 	.short	0x0001
        /*0012*/ 	.short	0x0008
        /*0014*/ 	.byte	0x00, 0xf0, 0x41, 0x00


	//----- nvinfo : EIATTR_KPARAM_INFO
	.align		4
.L_70:
        /*0018*/ 	.byte	0x04, 0x17
        /*001a*/ 	.short	(.L_72 - .L_71)
.L_71:
        /*001c*/ 	.word	0x00000000
        /*0020*/ 	.short	0x0000
        /*0022*/ 	.short	0x0000
        /*0024*/ 	.byte	0x00, 0xf0, 0x21, 0x00


	//----- nvinfo : EIATTR_SPARSE_MMA_MASK
	.align		4
.L_72:
        /*0028*/ 	.byte	0x03, 0x50
        /*002a*/ 	.short	0x0000


	//----- nvinfo : EIATTR_MAXREG_COUNT
	.align		4
        /*002c*/ 	.byte	0x03, 0x1b
        /*002e*/ 	.short	0x00ff


	//----- nvinfo : EIATTR_MERCURY_ISA_VERSION
	.align		4
        /*0030*/ 	.byte	0x03, 0x5f
        /*0032*/ 	.short	0x0101


	//----- nvinfo : EIATTR_VRC_CTA_INIT_COUNT
	.align		4
        /*0034*/ 	.byte	0x02, 0x4a
	.zero		1
	.zero		1


	//----- nvinfo : EIATTR_EXIT_INSTR_OFFSETS
	.align		4
        /*0038*/ 	.byte	0x04, 0x1c
        /*003a*/ 	.short	(.L_74 - .L_73)


	//   ....[0]....
.L_73:
        /*003c*/ 	.word	0x00000130


	//   ....[1]....
        /*0040*/ 	.word	0x00000230


	//   ....[2]....
        /*0044*/ 	.word	0x00000260


	//----- nvinfo : EIATTR_MAX_THREADS
	.align		4
.L_74:
        /*0048*/ 	.byte	0x04, 0x05
        /*004a*/ 	.short	(.L_76 - .L_75)
.L_75:
        /*004c*/ 	.word	0x00000100
        /*0050*/ 	.word	0x00000001
        /*0054*/ 	.word	0x00000001


	//----- nvinfo : EIATTR_CBANK_PARAM_SIZE
	.align		4
.L_76:
        /*0058*/ 	.byte	0x03, 0x19
        /*005a*/ 	.short	0x0018


	//----- nvinfo : EIATTR_PARAM_CBANK
	.align		4
        /*005c*/ 	.byte	0x04, 0x0a
        /*005e*/ 	.short	(.L_78 - .L_77)
	.align		4
.L_77:
        /*0060*/ 	.word	index@(.nv.constant0._ZN3cub18CUB_300001_SM_10006detail8for_each13static_kernelINS2_12policy_hub_t12policy_500_tEmN6thrust24THRUST_300001_SM_1000_NS8cuda_cub20__uninitialized_fill7functorINS7_10device_ptrIiEEiEEEEvT0_T1_)
        /*0064*/ 	.short	0x0380
        /*0066*/ 	.short	0x0018


	//----- nvinfo : EIATTR_SW_WAR
	.align		4
.L_78:
        /*0068*/ 	.byte	0x04, 0x36
        /*006a*/ 	.short	(.L_80 - .L_79)
.L_79:
        /*006c*/ 	.word	0x00000008
.L_80:


//--------------------- .nv.info._ZN3cub18CUB_300001_SM_10006detail11EmptyKernelIvEEvv --------------------------
	.section	.nv.info._ZN3cub18CUB_300001_SM_10006detail11EmptyKernelIvEEvv,"",@"SHT_CUDA_INFO"
	.sectionflags	@""
	.align	4


	//----- nvinfo : EIATTR_CUDA_API_VERSION
	.align		4
        /*0000*/ 	.byte	0x04, 0x37
        /*0002*/ 	.short	(.L_82 - .L_81)
.L_81:
        /*0004*/ 	.word	0x00000082


	//----- nvinfo : EIATTR_SPARSE_MMA_MASK
	.align		4
.L_82:
        /*0008*/ 	.byte	0x03, 0x50
        /*000a*/ 	.short	0x0000


	//----- nvinfo : EIATTR_MAXREG_COUNT
	.align		4
        /*000c*/ 	.byte	0x03, 0x1b
        /*000e*/ 	.short	0x00ff


	//----- nvinfo : EIATTR_MERCURY_ISA_VERSION
	.align		4
        /*0010*/ 	.byte	0x03, 0x5f
        /*0012*/ 	.short	0x0101


	//----- nvinfo : EIATTR_VRC_CTA_INIT_COUNT
	.align		4
        /*0014*/ 	.byte	0x02, 0x4a
	.zero		1
	.zero		1


	//----- nvinfo : EIATTR_EXIT_INSTR_OFFSETS
	.align		4
        /*0018*/ 	.byte	0x04, 0x1c
        /*001a*/ 	.short	(.L_84 - .L_83)


	//   ....[0]....
.L_83:
        /*001c*/ 	.word	0x00000010


	//----- nvinfo : EIATTR_SW_WAR
	.align		4
.L_84:
        /*0020*/ 	.byte	0x04, 0x36
        /*0022*/ 	.short	(.L_86 - .L_85)
.L_85:
        /*0024*/ 	.word	0x00000008
.L_86:


//--------------------- .nv.info._Z26matrixvectorMultiplicationPiS_S_ii --------------------------
	.section	.nv.info._Z26matrixvectorMultiplicationPiS_S_ii,"",@"SHT_CUDA_INFO"
	.sectionflags	@""
	.align	4


	//----- nvinfo : EIATTR_CUDA_API_VERSION
	.align		4
        /*0000*/ 	.byte	0x04, 0x37
        /*0002*/ 	.short	(.L_88 - .L_87)
.L_87:
        /*0004*/ 	.word	0x00000082


	//----- nvinfo : EIATTR_KPARAM_INFO
	.align		4
.L_88:
        /*0008*/ 	.byte	0x04, 0x17
        /*000a*/ 	.short	(.L_90 - .L_89)
.L_89:
        /*000c*/ 	.word	0x00000000
        /*0010*/ 	.short	0x0004
        /*0012*/ 	.short	0x001c
        /*0014*/ 	.byte	0x00, 0xf0, 0x11, 0x00


	//----- nvinfo : EIATTR_KPARAM_INFO
	.align		4
.L_90:
        /*0018*/ 	.byte	0x04, 0x17
        /*001a*/ 	.short	(.L_92 - .L_91)
.L_91:
        /*001c*/ 	.word	0x00000000
        /*0020*/ 	.short	0x0003
        /*0022*/ 	.short	0x0018
        /*0024*/ 	.byte	0x00, 0xf0, 0x11, 0x00


	//----- nvinfo : EIATTR_KPARAM_INFO
	.align		4
.L_92:
        /*0028*/ 	.byte	0x04, 0x17
        /*002a*/ 	.short	(.L_94 - .L_93)
.L_93:
        /*002c*/ 	.word	0x00000000
        /*0030*/ 	.short	0x0002
        /*0032*/ 	.short	0x0010
        /*0034*/ 	.byte	0x00, 0xf5, 0x21, 0x00


	//----- nvinfo : EIATTR_KPARAM_INFO
	.align		4
.L_94:
        /*0038*/ 	.byte	0x04, 0x17
        /*003a*/ 	.short	(.L_96 - .L_95)
.L_95:
        /*003c*/ 	.word	0x00000000
        /*0040*/ 	.short	0x0001
        /*0042*/ 	.short	0x0008
        /*0044*/ 	.byte	0x00, 0xf5, 0x21, 0x00


	//----- nvinfo : EIATTR_KPARAM_INFO
	.align		4
.L_96:
        /*0048*/ 	.byte	0x04, 0x17
        /*004a*/ 	.short	(.L_98 - .L_97)
.L_97:
        /*004c*/ 	.word	0x00000000
        /*0050*/ 	.short	0x0000
        /*0052*/ 	.short	0x0000
        /*0054*/ 	.byte	0x00, 0xf5, 0x21, 0x00


	//----- nvinfo : EIATTR_SPARSE_MMA_MASK
	.align		4
.L_98:
        /*0058*/ 	.byte	0x03, 0x50
        /*005a*/ 	.short	0x0000


	//----- nvinfo : EIATTR_MAXREG_COUNT
	.align		4
        /*005c*/ 	.byte	0x03, 0x1b
        /*005e*/ 	.short	0x00ff


	//----- nvinfo : EIATTR_MERCURY_ISA_VERSION
	.align		4
        /*0060*/ 	.byte	0x03, 0x5f
        /*0062*/ 	.short	0x0101


	//----- nvinfo : EIATTR_VRC_CTA_INIT_COUNT
	.align		4
        /*0064*/ 	.byte	0x02, 0x4a
	.zero		1
	.zero		1


	//----- nvinfo : EIATTR_EXIT_INSTR_OFFSETS
	.align		4
        /*0068*/ 	.byte	0x04, 0x1c
        /*006a*/ 	.short	(.L_100 - .L_99)


	//   ....[0]....
.L_99:
        /*006c*/ 	.word	0x00000a00


	//----- nvinfo : EIATTR_CBANK_PARAM_SIZE
	.align		4
.L_100:
        /*0070*/ 	.byte	0x03, 0x19
        /*0072*/ 	.short	0x0020


	//----- nvinfo : EIATTR_PARAM_CBANK
	.align		4
        /*0074*/ 	.byte	0x04, 0x0a
        /*0076*/ 	.short	(.L_102 - .L_101)
	.align		4
.L_101:
        /*0078*/ 	.word	index@(.nv.constant0._Z26matrixvectorMultiplicationPiS_S_ii)
        /*007c*/ 	.short	0x0380
        /*007e*/ 	.short	0x0020


	//----- nvinfo : EIATTR_SW_WAR
	.align		4
.L_102:
        /*0080*/ 	.byte	0x04, 0x36
        /*0082*/ 	.short	(.L_104 - .L_103)
.L_103:
        /*0084*/ 	.word	0x00000008
.L_104:


//--------------------- .nv.info._Z6kernelPiS_S_ii --------------------------
	.section	.nv.info._Z6kernelPiS_S_ii,"",@"SHT_CUDA_INFO"
	.sectionflags	@""
	.align	4


	//----- nvinfo : EIATTR_CUDA_API_VERSION
	.align		4
        /*0000*/ 	.byte	0x04, 0x37
        /*0002*/ 	.short	(.L_106 - .L_105)
.L_105:
        /*0004*/ 	.word	0x00000082


	//----- nvinfo : EIATTR_KPARAM_INFO
	.align		4
.L_106:
        /*0008*/ 	.byte	0x04, 0x17
        /*000a*/ 	.short	(.L_108 - .L_107)
.L_107:
        /*000c*/ 	.word	0x00000000
        /*0010*/ 	.short	0x0004
        /*0012*/ 	.short	0x001c
        /*0014*/ 	.byte	0x00, 0xf0, 0x11, 0x00


	//----- nvinfo : EIATTR_KPARAM_INFO
	.align		4
.L_108:
        /*0018*/ 	.byte	0x04, 0x17
        /*001a*/ 	.short	(.L_110 - .L_109)
.L_109:
        /*001c*/ 	.word	0x00000000
        /*0020*/ 	.short	0x0003
        /*0022*/ 	.short	0x0018
        /*0024*/ 	.byte	0x00, 0xf0, 0x11, 0x00


	//----- nvinfo : EIATTR_KPARAM_INFO
	.align		4
.L_110:
        /*0028*/ 	.byte	0x04, 0x17
        /*002a*/ 	.short	(.L_112 - .L_111)
.L_111:
        /*002c*/ 	.word	0x00000000
        /*0030*/ 	.short	0x0002
        /*0032*/ 	.short	0x0010
        /*0034*/ 	.byte	0x00, 0xf5, 0x21, 0x00


	//----- nvinfo : EIATTR_KPARAM_INFO
	.align		4
.L_112:
        /*0038*/ 	.byte	0x04, 0x17
        /*003a*/ 	.short	(.L_114 - .L_113)
.L_113:
        /*003c*/ 	.word	0x00000000
        /*0040*/ 	.short	0x0001
        /*0042*/ 	.short	0x0008
        /*0044*/ 	.byte	0x00, 0xf5, 0x21, 0x00


	//----- nvinfo : EIATTR_KPARAM_INFO
	.align		4
.L_114:
        /*0048*/ 	.byte	0x04, 0x17
        /*004a*/ 	.short	(.L_116 - .L_115)
.L_115:
        /*004c*/ 	.word	0x00000000
        /*0050*/ 	.short	0x0000
        /*0052*/ 	.short	0x0000
        /*0054*/ 	.byte	0x00, 0xf5, 0x21, 0x00


	//----- nvinfo : EIATTR_SPARSE_MMA_MASK
	.align		4
.L_116:
        /*0058*/ 	.byte	0x03, 0x50
        /*005a*/ 	.short	0x0000


	//----- nvinfo : EIATTR_MAXREG_COUNT
	.align		4
        /*005c*/ 	.byte	0x03, 0x1b
        /*005e*/ 	.short	0x00ff


	//----- nvinfo : EIATTR_MERCURY_ISA_VERSION
	.align		4
        /*0060*/ 	.byte	0x03, 0x5f
        /*0062*/ 	.short	0x0101


	//----- nvinfo : EIATTR_VRC_CTA_INIT_COUNT
	.align		4
        /*0064*/ 	.byte	0x02, 0x4a
	.zero		1
	.zero		1


	//----- nvinfo : EIATTR_EXIT_INSTR_OFFSETS
	.align		4
        /*0068*/ 	.byte	0x04, 0x1c
        /*006a*/ 	.short	(.L_118 - .L_117)


	//   ....[0]....
.L_117:
        /*006c*/ 	.word	0x00000070


	//   ....[1]....
        /*0070*/ 	.word	0x00000bd0


	//----- nvinfo : EIATTR_CBANK_PARAM_SIZE
	.align		4
.L_118:
        /*0074*/ 	.byte	0x03, 0x19
        /*0076*/ 	.short	0x0020


	//----- nvinfo : EIATTR_PARAM_CBANK
	.align		4
        /*0078*/ 	.byte	0x04, 0x0a
        /*007a*/ 	.short	(.L_120 - .L_119)
	.align		4
.L_119:
        /*007c*/ 	.word	index@(.nv.constant0._Z6kernelPiS_S_ii)
        /*0080*/ 	.short	0x0380
        /*0082*/ 	.short	0x0020


	//----- nvinfo : EIATTR_SW_WAR
	.align		4
.L_120:
        /*0084*/ 	.byte	0x04, 0x36
        /*0086*/ 	.short	(.L_122 - .L_121)
.L_121:
        /*0088*/ 	.word	0x00000008
.L_122:


//--------------------- .nv.callgraph             --------------------------
	.section	.nv.callgraph,"",@"SHT_CUDA_CALLGRAPH"
	.align	4
	.sectionentsize	8
	.align		4
        /*0000*/ 	.word	0x00000000
	.align		4
        /*0004*/ 	.word	0xffffffff
	.align		4
        /*0008*/ 	.word	0x00000000
	.align		4
        /*000c*/ 	.word	0xfffffffe
	.align		4
        /*0010*/ 	.word	0x00000000
	.align		4
        /*0014*/ 	.word	0xfffffffd
	.align		4
        /*0018*/ 	.word	0x00000000
	.align		4
        /*001c*/ 	.word	0xfffffffc


//--------------------- .nv.constant4             --------------------------
	.section	.nv.constant4,"a",@progbits
	.align	8
	.align		8
.nv.constant4:
        /*0000*/ 	.dword	_ZN34_INTERNAL_26f38fe6_4_k_cu_45e6e3b24cuda3std3__45__cpo5beginE
	.align		8
        /*0008*/ 	.dword	_ZN34_INTERNAL_26f38fe6_4_k_cu_45e6e3b24cuda3std3__45__cpo3endE
	.align		8
        /*0010*/ 	.dword	_ZN34_INTERNAL_26f38fe6_4_k_cu_45e6e3b24cuda3std3__45__cpo6cbeginE
	.align		8
        /*0018*/ 	.dword	_ZN34_INTERNAL_26f38fe6_4_k_cu_45e6e3b24cuda3std3__45__cpo4cendE
	.align		8
        /*0020*/ 	.dword	_ZN34_INTERNAL_26f38fe6_4_k_cu_45e6e3b24cuda3std3__45__cpo6rbeginE
	.align		8
        /*0028*/ 	.dword	_ZN34_INTERNAL_26f38fe6_4_k_cu_45e6e3b24cuda3std3__45__cpo4rendE
	.align		8
        /*0030*/ 	.dword	_ZN34_INTERNAL_26f38fe6_4_k_cu_45e6e3b24cuda3std3__45__cpo7crbeginE
	.align		8
        /*0038*/ 	.dword	_ZN34_INTERNAL_26f38fe6_4_k_cu_45e6e3b24cuda3std3__45__cpo5crendE
	.align		8
        /*0040*/ 	.dword	_ZN34_INTERNAL_26f38fe6_4_k_cu_45e6e3b24cuda3std3__436_GLOBAL__N__26f38fe6_4_k_cu_45e6e3b26ignoreE
	.align		8
        /*0048*/ 	.dword	_ZN34_INTERNAL_26f38fe6_4_k_cu_45e6e3b24cuda3std3__419piecewise_constructE
	.align		8
        /*0050*/ 	.dword	_ZN34_INTERNAL_26f38fe6_4_k_cu_45e6e3b24cuda3std3__48in_placeE
	.align		8
        /*0058*/ 	.dword	_ZN34_INTERNAL_26f38fe6_4_k_cu_45e6e3b24cuda3std3__420unreachable_sentinelE
	.align		8
        /*0060*/ 	.dword	_ZN34_INTERNAL_26f38fe6_4_k_cu_45e6e3b24cuda3std3__47nulloptE
	.align		8
        /*0068*/ 	.dword	_ZN34_INTERNAL_26f38fe6_4_k_cu_45e6e3b24cuda3std3__48unexpectE
	.align		8
        /*0070*/ 	.dword	_ZN34_INTERNAL_26f38fe6_4_k_cu_45e6e3b24cuda3std6ranges3__45__cpo4swapE
	.align		8
        /*0078*/ 	.dword	_ZN34_INTERNAL_26f38fe6_4_k_cu_45e6e3b24cuda3std6ranges3__45__cpo9iter_moveE
	.align		8
        /*0080*/ 	.dword	_ZN34_INTERNAL_26f38fe6_4_k_cu_45e6e3b24cuda3std6ranges3__45__cpo5beginE
	.align		8
        /*0088*/ 	.dword	_ZN34_INTERNAL_26f38fe6_4_k_cu_45e6e3b24cuda3std6ranges3__45__cpo3endE
	.align		8
        /*0090*/ 	.dword	_ZN34_INTERNAL_26f38fe6_4_k_cu_45e6e3b24cuda3std6ranges3__45__cpo6cbeginE
	.align		8
        /*0098*/ 	.dword	_ZN34_INTERNAL_26f38fe6_4_k_cu_45e6e3b24cuda3std6ranges3__45__cpo4cendE
	.align		8
        /*00a0*/ 	.dword	_ZN34_INTERNAL_26f38fe6_4_k_cu_45e6e3b24cuda3std6ranges3__45__cpo7advanceE
	.align		8
        /*00a8*/ 	.dword	_ZN34_INTERNAL_26f38fe6_4_k_cu_45e6e3b24cuda3std6ranges3__45__cpo9iter_swapE
	.align		8
        /*00b0*/ 	.dword	_ZN34_INTERNAL_26f38fe6_4_k_cu_45e6e3b24cuda3std6ranges3__45__cpo4nextE
	.align		8
        /*00b8*/ 	.dword	_ZN34_INTERNAL_26f38fe6_4_k_cu_45e6e3b24cuda3std6ranges3__45__cpo4prevE
	.align		8
        /*00c0*/ 	.dword	_ZN34_INTERNAL_26f38fe6_4_k_cu_45e6e3b24cuda3std6ranges3__45__cpo4dataE
	.align		8
        /*00c8*/ 	.dword	_ZN34_INTERNAL_26f38fe6_4_k_cu_45e6e3b24cuda3std6ranges3__45__cpo5cdataE
	.align		8
        /*00d0*/ 	.dword	_ZN34_INTERNAL_26f38fe6_4_k_cu_45e6e3b24cuda3std6ranges3__45__cpo4sizeE
	.align		8
        /*00d8*/ 	.dword	_ZN34_INTERNAL_26f38fe6_4_k_cu_45e6e3b24cuda3std6ranges3__45__cpo5ssizeE
	.align		8
        /*00e0*/ 	.dword	_ZN34_INTERNAL_26f38fe6_4_k_cu_45e6e3b24cuda3std6ranges3__45__cpo8distanceE
	.align		8
        /*00e8*/ 	.dword	_ZN34_INTERNAL_26f38fe6_4_k_cu_45e6e3b26thrust24THRUST_300001_SM_1000_NS8cuda_cub3parE
	.align		8
        /*00f0*/ 	.dword	_ZN34_INTERNAL_26f38fe6_4_k_cu_45e6e3b26thrust24THRUST_300001_SM_1000_NS8cuda_cub10par_nosyncE
	.align		8
        /*00f8*/ 	.dword	_ZN34_INTERNAL_26f38fe6_4_k_cu_45e6e3b26thrust24THRUST_300001_SM_1000_NS6system6detail10sequential3seqE
	.align		8
        /*0100*/ 	.dword	_ZN34_INTERNAL_26f38fe6_4_k_cu_45e6e3b26thrust24THRUST_300001_SM_1000_NS12placeholders2_1E
	.align		8
        /*0108*/ 	.dword	_ZN34_INTERNAL_26f38fe6_4_k_cu_45e6e3b26thrust24THRUST_300001_SM_1000_NS12placeholders2_2E
	.align		8
        /*0110*/ 	.dword	_ZN34_INTERNAL_26f38fe6_4_k_cu_45e6e3b26thrust24THRUST_300001_SM_1000_NS12placeholders2_3E
	.align		8
        /*0118*/ 	.dword	_ZN34_INTERNAL_26f38fe6_4_k_cu_45e6e3b26thrust24THRUST_300001_SM_1000_NS12placeholders2_4E
	.align		8
        /*0120*/ 	.dword	_ZN34_INTERNAL_26f38fe6_4_k_cu_45e6e3b26thrust24THRUST_300001_SM_1000_NS12placeholders2_5E
	.align		8
        /*0128*/ 	.dword	_ZN34_INTERNAL_26f38fe6_4_k_cu_45e6e3b26thrust24THRUST_300001_SM_1000_NS12placeholders2_6E
	.align		8
        /*0130*/ 	.dword	_ZN34_INTERNAL_26f38fe6_4_k_cu_45e6e3b26thrust24THRUST_300001_SM_1000_NS12placeholders2_7E
	.align		8
        /*0138*/ 	.dword	_ZN34_INTERNAL_26f38fe6_4_k_cu_45e6e3b26thrust24THRUST_300001_SM_1000_NS12placeholders2_8E
	.align		8
        /*0140*/ 	.dword	_ZN34_INTERNAL_26f38fe6_4_k_cu_45e6e3b26thrust24THRUST_300001_SM_1000_NS12placeholders2_9E
	.align		8
        /*0148*/ 	.dword	_ZN34_INTERNAL_26f38fe6_4_k_cu_45e6e3b26thrust24THRUST_300001_SM_1000_NS12placeholders3_10E
	.align		8
        /*0150*/ 	.dword	_ZN34_INTERNAL_26f38fe6_4_k_cu_45e6e3b26thrust24THRUST_300001_SM_1000_NS3seqE


//--------------------- .text._ZN3cub18CUB_300001_SM_10006detail8for_each13static_kernelINS2_12policy_hub_t12policy_500_tEmN6thrust24THRUST_300001_SM_1000_NS8cuda_cub20__uninitialized_fill7functorINS7_10device_ptrIiEEiEEEEvT0_T1_ --------------------------
	.section	.text._ZN3cub18CUB_300001_SM_10006detail8for_each13static_kernelINS2_12policy_hub_t12policy_500_tEmN6thrust24THRUST_300001_SM_1000_NS8cuda_cub20__uninitialized_fill7functorINS7_10device_ptrIiEEiEEEEvT0_T1_,"ax",@progbits
	.align	128
        .global         _ZN3cub18CUB_300001_SM_10006detail8for_each13static_kernelINS2_12policy_hub_t12policy_500_tEmN6thrust24THRUST_300001_SM_1000_NS8cuda_cub20__uninitialized_fill7functorINS7_10device_ptrIiEEiEEEEvT0_T1_
        .type           _ZN3cub18CUB_300001_SM_10006detail8for_each13static_kernelINS2_12policy_hub_t12policy_500_tEmN6thrust24THRUST_300001_SM_1000_NS8cuda_cub20__uninitialized_fill7functorINS7_10device_ptrIiEEiEEEEvT0_T1_,@function
        .size           _ZN3cub18CUB_300001_SM_10006detail8for_each13static_kernelINS2_12policy_hub_t12policy_500_tEmN6thrust24THRUST_300001_SM_1000_NS8cuda_cub20__uninitialized_fill7functorINS7_10device_ptrIiEEiEEEEvT0_T1_,(.L_x_15 - _ZN3cub18CUB_300001_SM_10006detail8for_each13static_kernelINS2_12policy_hub_t12policy_500_tEmN6thrust24THRUST_300001_SM_1000_NS8cuda_cub20__uninitialized_fill7functorINS7_10device_ptrIiEEiEEEEvT0_T1_)
        .other          _ZN3cub18CUB_300001_SM_10006detail8for_each13static_kernelINS2_12policy_hub_t12policy_500_tEmN6thrust24THRUST_300001_SM_1000_NS8cuda_cub20__uninitialized_fill7functorINS7_10device_ptrIiEEiEEEEvT0_T1_,@"STO_CUDA_ENTRY STV_DEFAULT"
_ZN3cub18CUB_300001_SM_10006detail8for_each13static_kernelINS2_12policy_hub_t12policy_500_tEmN6thrust24THRUST_300001_SM_1000_NS8cuda_cub20__uninitialized_fill7functorINS7_10device_ptrIiEEiEEEEvT0_T1_:
.text._ZN3cub18CUB_300001_SM_10006detail8for_each13static_kernelINS2_12policy_hub_t12policy_500_tEmN6thrust24THRUST_300001_SM_1000_NS8cuda_cub20__uninitialized_fill7functorINS7_10device_ptrIiEEiEEEEvT0_T1_:
[----:B------:R-:W-:Y:S08]  /*0000*/  LDC R1, c[0x0][0x37c] ;  /* 0x0000df00ff017b82 */ /* 0x000ff00000000800 */
[----:B------:R-:W0:Y:S01]  /*0010*/  S2UR UR4, SR_CTAID.X ;  /* 0x00000000000479c3 */ /* 0x000e220000002500 */
[----:B------:R-:W1:Y:S01]  /*0020*/  LDCU.64 UR6, c[0x0][0x380] ;  /* 0x00007000ff0677ac */ /* 0x000e620008000a00 */
[----:B------:R-:W2:Y:S01]  /*0030*/  LDCU.64 UR8, c[0x0][0x358] ;  /* 0x00006b00ff0877ac */ /* 0x000ea20008000a00 */
[----:B0-----:R-:W-:-:S04]  /*0040*/  UIMAD.WIDE.U32 UR4, UR4, 0x200, URZ ;  /* 0x00000200040478a5 */ /* 0x001fc8000f8e00ff */
[----:B-1----:R-:W-:-:S04]  /*0050*/  UIADD3 UR6, UP0, UPT, -UR4, UR6, URZ ;  /* 0x0000000604067290 */ /* 0x002fc8000ff1e1ff */
[----:B------:R-:W-:Y:S02]  /*0060*/  UIADD3.X UR7, UPT, UPT, ~UR5, UR7, URZ, UP0, !UPT ;  /* 0x0000000705077290 */ /* 0x000fe400087fe5ff */
[----:B------:R-:W-:-:S04]  /*0070*/  UISETP.GE.U32.AND UP0, UPT, UR6, 0x200, UPT ;  /* 0x000002000600788c */ /* 0x000fc8000bf06070 */
[----:B------:R-:W-:-:S09]  /*0080*/  UISETP.GE.U32.AND.EX UP0, UPT, UR7, URZ, UPT, UP0 ;  /* 0x000000ff0700728c */ /* 0x000fd2000bf06100 */
[----:B--2---:R-:W-:Y:S05]  /*0090*/  BRA.U !UP0, `(.L_x_0) ;  /* 0x0000000108287547 */ /* 0x004fea000b800000 */
[----:B------:R-:W0:Y:S01]  /*00a0*/  S2R R0, SR_TID.X ;  /* 0x0000000000007919 */ /* 0x000e220000002100 */
[----:B------:R-:W1:Y:S01]  /*00b0*/  LDCU.64 UR6, c[0x0][0x388] ;  /* 0x00007100ff0677ac */ /* 0x000e620008000a00 */
[----:B------:R-:W2:Y:S01]  /*00c0*/  LDC R5, c[0x0][0x390] ;  /* 0x0000e400ff057b82 */ /* 0x000ea20000000800 */
[----:B0-----:R-:W-:-:S05]  /*00d0*/  IADD3 R0, P0, PT, R0, UR4, RZ ;  /* 0x0000000400007c10 */ /* 0x001fca000ff1e0ff */
[----:B------:R-:W-:Y:S01]  /*00e0*/  IMAD.X R3, RZ, RZ, UR5, P0 ;  /* 0x00000005ff037e24 */ /* 0x000fe200080e06ff */
[----:B-1----:R-:W-:-:S04]  /*00f0*/  LEA R2, P0, R0, UR6, 0x2 ;  /* 0x0000000600027c11 */ /* 0x002fc8000f8010ff */
[----:B------:R-:W-:-:S05]  /*0100*/  LEA.HI.X R3, R0, UR7, R3, 0x2, P0 ;  /* 0x0000000700037c11 */ /* 0x000fca00080f1403 */
[----:B--2---:R-:W-:Y:S04]  /*0110*/  STG.E desc[UR8][R2.64], R5 ;  /* 0x0000000502007986 */ /* 0x004fe8000c101908 */
[----:B------:R-:W-:Y:S01]  /*0120*/  STG.E desc[UR8][R2.64+0x400], R5 ;  /* 0x0004000502007986 */ /* 0x000fe2000c101908 */
[----:B------:R-:W-:Y:S05]  /*0130*/  EXIT ;  /* 0x000000000000794d */ /* 0x000fea0003800000 */
.L_x_0:
[----:B------:R-:W0:Y:S01]  /*0140*/  S2R R0, SR_TID.X ;  /* 0x0000000000007919 */ /* 0x000e220000002100 */
[----:B------:R-:W-:Y:S01]  /*0150*/  IMAD.U32 R2, RZ, RZ, UR7 ;  /* 0x00000007ff027e24 */ /* 0x000fe2000f8e00ff */
[----:B------:R-:W1:Y:S01]  /*0160*/  LDCU.64 UR10, c[0x0][0x388] ;  /* 0x00007100ff0a77ac */ /* 0x000e620008000a00 */
[----:B------:R-:W-:Y:S01]  /*0170*/  IMAD.U32 R4, RZ, RZ, UR7 ;  /* 0x00000007ff047e24 */ /* 0x000fe2000f8e00ff */
[----:B0-----:R-:W-:-:S04]  /*0180*/  ISETP.LT.U32.AND P0, PT, R0, UR6, PT ;  /* 0x0000000600007c0c */ /* 0x001fc8000bf01070 */
[----:B------:R-:W-:Y:S01]  /*0190*/  ISETP.GT.U32.AND.EX P0, PT, R2, RZ, PT, P0 ;  /* 0x000000ff0200720c */ /* 0x000fe20003f04100 */
[C---:B------:R-:W-:Y:S01]  /*01a0*/  VIADD R2, R0.reuse, 0x100 ;  /* 0x0000010000027836 */ /* 0x040fe20000000000 */
[----:B------:R-:W-:-:S04]  /*01b0*/  IADD3 R0, P2, PT, R0, UR4, RZ ;  /* 0x0000000400007c10 */ /* 0x000fc8000ff5e0ff */
[----:B------:R-:W-:Y:S01]  /*01c0*/  ISETP.LT.U32.AND P1, PT, R2, UR6, PT ;  /* 0x0000000602007c0c */ /* 0x000fe2000bf21070 */
[----:B------:R-:W-:Y:S01]  /*01d0*/  IMAD.X R3, RZ, RZ, UR5, P2 ;  /* 0x00000005ff037e24 */ /* 0x000fe200090e06ff */
[----:B-1----:R-:W-:Y:S02]  /*01e0*/  LEA R2, P2, R0, UR10, 0x2 ;  /* 0x0000000a00027c11 */ /* 0x002fe4000f8410ff */
[----:B------:R-:W-:Y:S02]  /*01f0*/  ISETP.GT.U32.AND.EX P1, PT, R4, RZ, PT, P1 ;  /* 0x000000ff0400720c */ /* 0x000fe40003f24110 */
[----:B------:R-:W-:Y:S01]  /*0200*/  LEA.HI.X R3, R0, UR11, R3, 0x2, P2 ;  /* 0x0000000b00037c11 */ /* 0x000fe200090f1403 */
[----:B------:R-:W0:Y:S04]  /*0210*/  @P0 LDC R5, c[0x0][0x390] ;  /* 0x0000e400ff050b82 */ /* 0x000e280000000800 */
[----:B0-----:R0:W-:Y:S06]  /*0220*/  @P0 STG.E desc[UR8][R2.64], R5 ;  /* 0x0000000502000986 */ /* 0x0011ec000c101908 */
[----:B------:R-:W-:Y:S05]  /*0230*/  @!P1 EXIT ;  /* 0x000000000000994d */ /* 0x000fea0003800000 */
[----:B0-----:R-:W0:Y:S02]  /*0240*/  LDC R5, c[0x0][0x390] ;  /* 0x0000e400ff057b82 */ /* 0x001e240000000800 */
[----:B0-----:R-:W-:Y:S01]  /*0250*/  STG.E desc[UR8][R2.64+0x400], R5 ;  /* 0x0004000502007986 */ /* 0x001fe2000c101908 */
[----:B------:R-:W-:Y:S05]  /*0260*/  EXIT ;  /* 0x000000000000794d */ /* 0x000fea0003800000 */
.L_x_1:
[----:B------:R-:W-:-:S00]  /*0270*/  BRA `(.L_x_1) ;  /* 0xfffffffc00fc7947 */ /* 0x000fc0000383ffff */
[----:B------:R-:W-:-:S00]  /*0280*/  NOP ;  /* 0x0000000000007918 */ /* 0x000fc00000000000 */
[----:B------:R-:W-:-:S00]  /*0290*/  NOP ;  /* 0x0000000000007918 */ /* 0x000fc00000000000 */
[----:B------:R-:W-:-:S00]  /*02a0*/  NOP ;  /* 0x0000000000007918 */ /* 0x000fc00000000000 */
[----:B------:R-:W-:-:S00]  /*02b0*/  NOP ;  /* 0x0000000000007918 */ /* 0x000fc00000000000 */
[----:B------:R-:W-:-:S00]  /*02c0*/  NOP ;  /* 0x0000000000007918 */ /* 0x000fc00000000000 */
[----:B------:R-:W-:-:S00]  /*02d0*/  NOP ;  /* 0x0000000000007918 */ /* 0x000fc00000000000 */
[----:B------:R-:W-:-:S00]  /*02e0*/  NOP ;  /* 0x0000000000007918 */ /* 0x000fc00000000000 */
[----:B------:R-:W-:-:S00]  /*02f0*/  NOP ;  /* 0x0000000000007918 */ /* 0x000fc00000000000 */
.L_x_15:


//--------------------- .text._ZN3cub18CUB_300001_SM_10006detail11EmptyKernelIvEEvv --------------------------
	.section	.text._ZN3cub18CUB_300001_SM_10006detail11EmptyKernelIvEEvv,"ax",@progbits
	.align	128
        .global         _ZN3cub18CUB_300001_SM_10006detail11EmptyKernelIvEEvv
        .type           _ZN3cub18CUB_300001_SM_10006detail11EmptyKernelIvEEvv,@function
        .size           _ZN3cub18CUB_300001_SM_10006detail11EmptyKernelIvEEvv,(.L_x_16 - _ZN3cub18CUB_300001_SM_10006detail11EmptyKernelIvEEvv)
        .other          _ZN3cub18CUB_300001_SM_10006detail11EmptyKernelIvEEvv,@"STO_CUDA_ENTRY STV_DEFAULT"
_ZN3cub18CUB_300001_SM_10006detail11EmptyKernelIvEEvv:
.text._ZN3cub18CUB_300001_SM_10006detail11EmptyKernelIvEEvv:
[----:B------:R-:W-:Y:S01]  /*0000*/  LDC R1, c[0x0][0x37c] ;  /* 0x0000df00ff017b82 */ /* 0x000fe20000000800 */
[----:B------:R-:W-:Y:S05]  /*0010*/  EXIT ;  /* 0x000000000000794d */ /* 0x000fea0003800000 */
.L_x_2:
        /* <DEDUP_REMOVED lines=14> */
.L_x_16:


//--------------------- .text._Z26matrixvectorMultiplicationPiS_S_ii --------------------------
	.section	.text._Z26matrixvectorMultiplicationPiS_S_ii,"ax",@progbits
	.align	128
        .global         _Z26matrixvectorMultiplicationPiS_S_ii
        .type           _Z26matrixvectorMultiplicationPiS_S_ii,@function
        .size           _Z26matrixvectorMultiplicationPiS_S_ii,(.L_x_17 - _Z26matrixvectorMultiplicationPiS_S_ii)
        .other          _Z26matrixvectorMultiplicationPiS_S_ii,@"STO_CUDA_ENTRY STV_DEFAULT"
_Z26matrixvectorMultiplicationPiS_S_ii:
.text._Z26matrixvectorMultiplicationPiS_S_ii:
[----:B------:R-:W-:Y:S08]  /*0000*/  LDC R1, c[0x0][0x37c] ;  /* 0x0000df00ff017b82 */ /* 0x000ff00000000800 */
[----:B------:R-:W0:Y:S01]  /*0010*/  LDC R0, c[0x0][0x39c] ;  /* 0x0000e700ff007b82 */ /* 0x000e220000000800 */
[----:B------:R-:W1:Y:S01]  /*0020*/  S2R R3, SR_CTAID.Y ;  /* 0x0000000000037919 */ /* 0x000e620000002600 */
[----:B------:R-:W1:Y:S01]  /*0030*/  LDCU UR4, c[0x0][0x364] ;  /* 0x00006c80ff0477ac */ /* 0x000e620008000800 */
[----:B------:R-:W-:Y:S01]  /*0040*/  CS2R R20, SRZ ;  /* 0x0000000000147805 */ /* 0x000fe2000001ff00 */
[----:B------:R-:W1:Y:S01]  /*0050*/  S2R R2, SR_TID.Y ;  /* 0x0000000000027919 */ /* 0x000e620000002200 */
[----:B------:R-:W2:Y:S01]  /*0060*/  LDCU UR5, c[0x0][0x360] ;  /* 0x00006c00ff0577ac */ /* 0x000ea20008000800 */
[----:B------:R-:W2:Y:S01]  /*0070*/  S2R R4, SR_CTAID.X ;  /* 0x0000000000047919 */ /* 0x000ea20000002500 */
[----:B------:R-:W3:Y:S01]  /*0080*/  LDCU.64 UR6, c[0x0][0x358] ;  /* 0x00006b00ff0677ac */ /* 0x000ee20008000a00 */
[----:B------:R-:W2:Y:S01]  /*0090*/  S2R R5, SR_TID.X ;  /* 0x0000000000057919 */ /* 0x000ea20000002100 */
[----:B0-----:R-:W-:Y:S01]  /*00a0*/  ISETP.GE.AND P0, PT, R0, 0x1, PT ;  /* 0x000000010000780c */ /* 0x001fe20003f06270 */
[----:B-1----:R-:W-:-:S02]  /*00b0*/  IMAD R3, R3, UR4, R2 ;  /* 0x0000000403037c24 */ /* 0x002fc4000f8e0202 */
[----:B--2---:R-:W-:-:S10]  /*00c0*/  IMAD R2, R4, UR5, R5 ;  /* 0x0000000504027c24 */ /* 0x004fd4000f8e0205 */
[----:B---3--:R-:W-:Y:S05]  /*00d0*/  @!P0 BRA `(.L_x_3) ;  /* 0x0000000800348947 */ /* 0x008fea0003800000 */
[----:B------:R-:W0:Y:S01]  /*00e0*/  LDC R5, c[0x0][0x398] ;  /* 0x0000e600ff057b82 */ /* 0x000e220000000800 */
[C---:B------:R-:W-:Y:S01]  /*00f0*/  ISETP.GE.U32.AND P1, PT, R0.reuse, 0x8, PT ;  /* 0x000000080000780c */ /* 0x040fe20003f26070 */
[----:B------:R-:W-:Y:S01]  /*0100*/  HFMA2 R7, -RZ, RZ, 0, 0 ;  /* 0x00000000ff077431 */ /* 0x000fe200000001ff */
[----:B------:R-:W-:Y:S02]  /*0110*/  LOP3.LUT R6, R0, 0x7, RZ, 0xc0, !PT ;  /* 0x0000000700067812 */ /* 0x000fe400078ec0ff */
[----:B------:R-:W-:Y:S02]  /*0120*/  CS2R R20, SRZ ;  /* 0x0000000000147805 */ /* 0x000fe4000001ff00 */
[----:B------:R-:W-:Y:S01]  /*0130*/  ISETP.NE.AND P0, PT, R6, RZ, PT ;  /* 0x000000ff0600720c */ /* 0x000fe20003f05270 */
[----:B0-----:R-:W-:-:S06]  /*0140*/  IMAD R8, R3, R5, RZ ;  /* 0x0000000503087224 */ /* 0x001fcc00078e02ff */
[----:B------:R-:W-:Y:S06]  /*0150*/  @!P1 BRA `(.L_x_4) ;  /* 0x0000000400049947 */ /* 0x000fec0003800000 */
[----:B------:R-:W0:Y:S01]  /*0160*/  LDCU.64 UR4, c[0x0][0x388] ;  /* 0x00007100ff0477ac */ /* 0x000e220008000a00 */
[----:B------:R-:W-:Y:S02]  /*0170*/  LOP3.LUT R7, R0, 0x7ffffff8, RZ, 0xc0, !PT ;  /* 0x7ffffff800077812 */ /* 0x000fe400078ec0ff */
[----:B------:R-:W-:Y:S02]  /*0180*/  CS2R R20, SRZ ;  /* 0x0000000000147805 */ /* 0x000fe4000001ff00 */
[----:B------:R-:W-:Y:S02]  /*0190*/  MOV R9, R8 ;  /* 0x0000000800097202 */ /* 0x000fe40000000f00 */
[----:B------:R-:W-:Y:S02]  /*01a0*/  MOV R4, R2 ;  /* 0x0000000200047202 */ /* 0x000fe40000000f00 */
[----:B------:R-:W-:Y:S01]  /*01b0*/  IADD3 R10, PT, PT, -R7, RZ, RZ ;  /* 0x000000ff070a7210 */ /* 0x000fe20007ffe1ff */
[----:B0-----:R-:W-:-:S04]  /*01c0*/  UIADD3 UR4, UP0, UPT, UR4, 0x10, URZ ;  /* 0x0000001004047890 */ /* 0x001fc8000ff1e0ff */
[----:B------:R-:W-:-:S12]  /*01d0*/  UIADD3.X UR5, UPT, UPT, URZ, UR5, URZ, UP0, !UPT ;  /* 0x00000005ff057290 */ /* 0x000fd800087fe4ff */
.L_x_5:
[----:B------:R-:W0:Y:S01]  /*01e0*/  LDC.64 R16, c[0x0][0x380] ;  /* 0x0000e000ff107b82 */ /* 0x000e220000000a00 */
[----:B------:R-:W-:Y:S02]  /*01f0*/  MOV R12, UR4 ;  /* 0x00000004000c7c02 */ /* 0x000fe40008000f00 */
[----:B------:R-:W-:-:S03]  /*0200*/  MOV R13, UR5 ;  /* 0x00000005000d7c02 */ /* 0x000fc60008000f00 */
[----:B------:R-:W-:-:S05]  /*0210*/  IMAD.WIDE R12, R9, 0x4, R12 ;  /* 0x00000004090c7825 */ /* 0x000fca00078e020c */
[----:B------:R-:W2:Y:S04]  /*0220*/  LDG.E R14, desc[UR6][R12.64+-0x10] ;  /* 0xfffff0060c0e7981 */ /* 0x000ea8000c1e1900 */
[----:B------:R-:W3:Y:S01]  /*0230*/  LDG.E R23, desc[UR6][R12.64+-0xc] ;  /* 0xfffff4060c177981 */ /* 0x000ee2000c1e1900 */
[----:B0-----:R-:W-:-:S05]  /*0240*/  IMAD.WIDE R16, R4, 0x4, R16 ;  /* 0x0000000404107825 */ /* 0x001fca00078e0210 */
[----:B------:R-:W2:Y:S01]  /*0250*/  LDG.E R11, desc[UR6][R16.64] ;  /* 0x00000006100b7981 */ /* 0x000ea2000c1e1900 */
[----:B------:R-:W-:-:S05]  /*0260*/  IMAD.WIDE R18, R5, 0x4, R16 ;  /* 0x0000000405127825 */ /* 0x000fca00078e0210 */
[----:B------:R-:W3:Y:S01]  /*0270*/  LDG.E R22, desc[UR6][R18.64] ;  /* 0x0000000612167981 */ /* 0x000ee2000c1e1900 */
[----:B------:R-:W-:-:S05]  /*0280*/  IMAD.WIDE R28, R5, 0x4, R18 ;  /* 0x00000004051c7825 */ /* 0x000fca00078e0212 */
[----:B------:R0:W4:Y:S02]  /*0290*/  LDG.E R26, desc[UR6][R28.64] ;  /* 0x000000061c1a7981 */ /* 0x000124000c1e1900 */
[----:B0-----:R-:W-:-:S05]  /*02a0*/  IMAD.WIDE R28, R5, 0x4, R28 ;  /* 0x00000004051c7825 */ /* 0x001fca00078e021c */
[----:B------:R0:W5:Y:S01]  /*02b0*/  LDG.E R24, desc[UR6][R28.64] ;  /* 0x000000061c187981 */ /* 0x000162000c1e1900 */
[----:B------:R-:W-:-:S05]  /*02c0*/  IMAD.WIDE R18, R5, 0x4, R28 ;  /* 0x0000000405127825 */ /* 0x000fca00078e021c */
[----:B------:R-:W5:Y:S01]  /*02d0*/  LDG.E R25, desc[UR6][R18.64] ;  /* 0x0000000612197981 */ /* 0x000f62000c1e1900 */
[----:B--2---:R-:W-:-:S03]  /*02e0*/  IMAD R27, R11, R14, RZ ;  /* 0x0000000e0b1b7224 */ /* 0x004fc600078e02ff */
[----:B------:R-:W4:Y:S01]  /*02f0*/  LDG.E R11, desc[UR6][R12.64+-0x8] ;  /* 0xfffff8060c0b7981 */ /* 0x000f22000c1e1900 */
[----:B------:R1:W2:Y:S01]  /*0300*/  I2F.F64 R14, R27 ;  /* 0x0000001b000e7312 */ /* 0x0002a20000201c00 */
[----:B---3--:R-:W-:Y:S02]  /*0310*/  IMAD R16, R22, R23, RZ ;  /* 0x0000001716107224 */ /* 0x008fe400078e02ff */
[----:B------:R-:W5:Y:S04]  /*0320*/  LDG.E R23, desc[UR6][R12.64+-0x4] ;  /* 0xfffffc060c177981 */ /* 0x000f68000c1e1900 */
[----:B------:R-:W3:Y:S01]  /*0330*/  LDG.E R22, desc[UR6][R12.64] ;  /* 0x000000060c167981 */ /* 0x000ee2000c1e1900 */
[----:B------:R-:W0:Y:S03]  /*0340*/  I2F.F64 R16, R16 ;  /* 0x0000001000107312 */ /* 0x000e260000201c00 */
[----:B-1----:R-:W3:Y:S01]  /*0350*/  LDG.E R27, desc[UR6][R12.64+0x4] ;  /* 0x000004060c1b7981 */ /* 0x002ee2000c1e1900 */
[----:B--2---:R-:W-:Y:S01]  /*0360*/  DADD R14, R14, R20 ;  /* 0x000000000e0e7229 */ /* 0x004fe20000000014 */
[----:B------:R-:W-:-:S02]  /*0370*/  IMAD.WIDE R20, R5, 0x4, R18 ;  /* 0x0000000405147825 */ /* 0x000fc400078e0212 */
[----:B------:R-:W2:Y:S04]  /*0380*/  LDG.E R19, desc[UR6][R12.64+0x8] ;  /* 0x000008060c137981 */ /* 0x000ea8000c1e1900 */
[----:B------:R-:W2:Y:S01]  /*0390*/  LDG.E R18, desc[UR6][R20.64] ;  /* 0x0000000614127981 */ /* 0x000ea2000c1e1900 */
[----:B0-----:R-:W-:Y:S01]  /*03a0*/  IMAD.WIDE R28, R5, 0x4, R20 ;  /* 0x00000004051c7825 */ /* 0x001fe200078e0214 */
[----:B------:R-:W-:-:S03]  /*03b0*/  DADD R14, R14, R16 ;  /* 0x000000000e0e7229 */ /* 0x000fc60000000010 */
[----:B------:R-:W-:Y:S01]  /*03c0*/  IMAD.WIDE R16, R5, 0x4, R28 ;  /* 0x0000000405107825 */ /* 0x000fe200078e021c */
[----:B------:R-:W2:Y:S04]  /*03d0*/  LDG.E R20, desc[UR6][R28.64] ;  /* 0x000000061c147981 */ /* 0x000ea8000c1e1900 */
[----:B------:R-:W2:Y:S04]  /*03e0*/  LDG.E R21, desc[UR6][R12.64+0xc] ;  /* 0x00000c060c157981 */ /* 0x000ea8000c1e1900 */
[----:B------:R0:W2:Y:S01]  /*03f0*/  LDG.E R12, desc[UR6][R16.64] ;  /* 0x00000006100c7981 */ /* 0x0000a2000c1e1900 */
[----:B------:R-:W-:-:S04]  /*0400*/  IADD3 R10, PT, PT, R10, 0x8, RZ ;  /* 0x000000080a0a7810 */ /* 0x000fc80007ffe0ff */
[----:B------:R-:W-:Y:S02]  /*0410*/  ISETP.NE.AND P1, PT, R10, RZ, PT ;  /* 0x000000ff0a00720c */ /* 0x000fe40003f25270 */
[----:B------:R-:W-:Y:S02]  /*0420*/  LEA R4, R5, R4, 0x3 ;  /* 0x0000000405047211 */ /* 0x000fe400078e18ff */
[----:B------:R-:W-:Y:S01]  /*0430*/  IADD3 R9, PT, PT, R9, 0x8, RZ ;  /* 0x0000000809097810 */ /* 0x000fe20007ffe0ff */
[----:B----4-:R-:W-:-:S04]  /*0440*/  IMAD R11, R26, R11, RZ ;  /* 0x0000000b1a0b7224 */ /* 0x010fc800078e02ff */
[----:B0-----:R-:W0:Y:S01]  /*0450*/  I2F.F64 R16, R11 ;  /* 0x0000000b00107312 */ /* 0x001e220000201c00 */
[----:B-----5:R-:W-:-:S07]  /*0460*/  IMAD R24, R24, R23, RZ ;  /* 0x0000001718187224 */ /* 0x020fce00078e02ff */
[----:B------:R-:W1:Y:S01]  /*0470*/  I2F.F64 R28, R24 ;  /* 0x00000018001c7312 */ /* 0x000e620000201c00 */
[----:B---3--:R-:W-:Y:S01]  /*0480*/  IMAD R25, R25, R22, RZ ;  /* 0x0000001619197224 */ /* 0x008fe200078e02ff */
[----:B0-----:R-:W-:-:S06]  /*0490*/  DADD R22, R14, R16 ;  /* 0x000000000e167229 */ /* 0x001fcc0000000010 */
[----:B------:R-:W0:Y:S01]  /*04a0*/  I2F.F64 R14, R25 ;  /* 0x00000019000e7312 */ /* 0x000e220000201c00 */
[----:B--2---:R-:W-:Y:S01]  /*04b0*/  IMAD R18, R18, R27, RZ ;  /* 0x0000001b12127224 */ /* 0x004fe200078e02ff */
[----:B-1----:R-:W-:-:S06]  /*04c0*/  DADD R28, R22, R28 ;  /* 0x00000000161c7229 */ /* 0x002fcc000000001c */
[----:B------:R-:W1:Y:S01]  /*04d0*/  I2F.F64 R22, R18 ;  /* 0x0000001200167312 */ /* 0x000e620000201c00 */
[----:B------:R-:W-:Y:S01]  /*04e0*/  IMAD R19, R20, R19, RZ ;  /* 0x0000001314137224 */ /* 0x000fe200078e02ff */
[----:B0-----:R-:W-:-:S06]  /*04f0*/  DADD R28, R28, R14 ;  /* 0x000000001c1c7229 */ /* 0x001fcc000000000e */
[----:B------:R-:W0:Y:S02]  /*0500*/  I2F.F64 R14, R19 ;  /* 0x00000013000e7312 */ /* 0x000e240000201c00 */
[----:B-1----:R-:W-:Y:S01]  /*0510*/  DADD R22, R28, R22 ;  /* 0x000000001c167229 */ /* 0x002fe20000000016 */
[----:B------:R-:W-:-:S05]  /*0520*/  IMAD R12, R12, R21, RZ ;  /* 0x000000150c0c7224 */ /* 0x000fca00078e02ff */
[----:B------:R-:W1:Y:S02]  /*0530*/  I2F.F64 R20, R12 ;  /* 0x0000000c00147312 */ /* 0x000e640000201c00 */
[----:B0-----:R-:W-:-:S08]  /*0540*/  DADD R14, R22, R14 ;  /* 0x00000000160e7229 */ /* 0x001fd0000000000e */
[----:B-1----:R-:W-:Y:S01]  /*0550*/  DADD R20, R14, R20 ;  /* 0x000000000e147229 */ /* 0x002fe20000000014 */
[----:B------:R-:W-:Y:S10]  /*0560*/  @P1 BRA `(.L_x_5) ;  /* 0xfffffffc001c1947 */ /* 0x000ff4000383ffff */
.L_x_4:
[----:B------:R-:W-:Y:S05]  /*0570*/  @!P0 BRA `(.L_x_3) ;  /* 0x00000004000c8947 */ /* 0x000fea0003800000 */
[----:B------:R-:W-:Y:S02]  /*0580*/  ISETP.GE.U32.AND P0, PT, R6, 0x4, PT ;  /* 0x000000040600780c */ /* 0x000fe40003f06070 */
[----:B------:R-:W-:-:S04]  /*0590*/  LOP3.LUT R4, R0, 0x3, RZ, 0xc0, !PT ;  /* 0x0000000300047812 */ /* 0x000fc800078ec0ff */
[----:B------:R-:W-:-:S07]  /*05a0*/  ISETP.NE.AND P1, PT, R4, RZ, PT ;  /* 0x000000ff0400720c */ /* 0x000fce0003f25270 */
[----:B------:R-:W-:Y:S06]  /*05b0*/  @!P0 BRA `(.L_x_6) ;  /* 0x0000000000788947 */ /* 0x000fec0003800000 */
[----:B------:R-:W0:Y:S01]  /*05c0*/  LDC.64 R16, c[0x0][0x380] ;  /* 0x0000e000ff107b82 */ /* 0x000e220000000a00 */
[----:B------:R-:W-:Y:S01]  /*05d0*/  IADD3 R13, PT, PT, R8, R7, RZ ;  /* 0x00000007080d7210 */ /* 0x000fe20007ffe0ff */
[----:B------:R-:W-:-:S06]  /*05e0*/  IMAD R9, R7, R5, R2 ;  /* 0x0000000507097224 */ /* 0x000fcc00078e0202 */
[----:B------:R-:W1:Y:S01]  /*05f0*/  LDC.64 R10, c[0x0][0x388] ;  /* 0x0000e200ff0a7b82 */ /* 0x000e620000000a00 */
[----:B0-----:R-:W-:-:S05]  /*0600*/  IMAD.WIDE R16, R9, 0x4, R16 ;  /* 0x0000000409107825 */ /* 0x001fca00078e0210 */
[----:B------:R-:W2:Y:S01]  /*0610*/  LDG.E R6, desc[UR6][R16.64] ;  /* 0x0000000610067981 */ /* 0x000ea2000c1e1900 */
[----:B-1----:R-:W-:-:S05]  /*0620*/  IMAD.WIDE R10, R13, 0x4, R10 ;  /* 0x000000040d0a7825 */ /* 0x002fca00078e020a */
[----:B------:R-:W2:Y:S01]  /*0630*/  LDG.E R9, desc[UR6][R10.64] ;  /* 0x000000060a097981 */ /* 0x000ea2000c1e1900 */
[----:B------:R-:W-:-:S03]  /*0640*/  IMAD.WIDE R22, R5, 0x4, R16 ;  /* 0x0000000405167825 */ /* 0x000fc600078e0210 */
[----:B------:R-:W3:Y:S04]  /*0650*/  LDG.E R19, desc[UR6][R10.64+0x4] ;  /* 0x000004060a137981 */ /* 0x000ee8000c1e1900 */
[----:B------:R-:W3:Y:S01]  /*0660*/  LDG.E R18, desc[UR6][R22.64] ;  /* 0x0000000616127981 */ /* 0x000ee2000c1e1900 */
[----:B------:R-:W-:-:S03]  /*0670*/  IMAD.WIDE R12, R5, 0x4, R22 ;  /* 0x00000004050c7825 */ /* 0x000fc600078e0216 */
[----:B------:R-:W4:Y:S04]  /*0680*/  LDG.E R25, desc[UR6][R10.64+0x8] ;  /* 0x000008060a197981 */ /* 0x000f28000c1e1900 */
[----:B------:R-:W4:Y:S01]  /*0690*/  LDG.E R24, desc[UR6][R12.64] ;  /* 0x000000060c187981 */ /* 0x000f22000c1e1900 */
[----:B------:R-:W-:-:S03]  /*06a0*/  IMAD.WIDE R14, R5, 0x4, R12 ;  /* 0x00000004050e7825 */ /* 0x000fc600078e020c */
[----:B------:R-:W5:Y:S04]  /*06b0*/  LDG.E R27, desc[UR6][R10.64+0xc] ;  /* 0x00000c060a1b7981 */ /* 0x000f68000c1e1900 */
[----:B------:R-:W5:Y:S01]  /*06c0*/  LDG.E R14, desc[UR6][R14.64] ;  /* 0x000000060e0e7981 */ /* 0x000f62000c1e1900 */
[----:B------:R-:W-:Y:S01]  /*06d0*/  IADD3 R7, PT, PT, R7, 0x4, RZ ;  /* 0x0000000407077810 */ /* 0x000fe20007ffe0ff */
[----:B--2---:R-:W-:-:S04]  /*06e0*/  IMAD R6, R6, R9, RZ ;  /* 0x0000000906067224 */ /* 0x004fc800078e02ff */
[----:B------:R-:W0:Y:S01]  /*06f0*/  I2F.F64 R16, R6 ;  /* 0x0000000600107312 */ /* 0x000e220000201c00 */
[----:B---3--:R-:W-:-:S07]  /*0700*/  IMAD R9, R18, R19, RZ ;  /* 0x0000001312097224 */ /* 0x008fce00078e02ff */
[----:B------:R-:W1:Y:S01]  /*0710*/  I2F.F64 R18, R9 ;  /* 0x0000000900127312 */ /* 0x000e620000201c00 */
[----:B----4-:R-:W-:Y:S01]  /*0720*/  IMAD R24, R24, R25, RZ ;  /* 0x0000001918187224 */ /* 0x010fe200078e02ff */
[----:B0-----:R-:W-:-:S06]  /*0730*/  DADD R20, R20, R16 ;  /* 0x0000000014147229 */ /* 0x001fcc0000000010 */
[----:B------:R-:W0:Y:S01]  /*0740*/  I2F.F64 R16, R24 ;  /* 0x0000001800107312 */ /* 0x000e220000201c00 */
[----:B-----5:R-:W-:Y:S01]  /*0750*/  IMAD R27, R14, R27, RZ ;  /* 0x0000001b0e1b7224 */ /* 0x020fe200078e02ff */
[----:B-1----:R-:W-:-:S06]  /*0760*/  DADD R18, R20, R18 ;  /* 0x0000000014127229 */ /* 0x002fcc0000000012 */
[----:B------:R-:W1:Y:S02]  /*0770*/  I2F.F64 R20, R27 ;  /* 0x0000001b00147312 */ /* 0x000e640000201c00 */
[----:B0-----:R-:W-:-:S08]  /*0780*/  DADD R16, R18, R16 ;  /* 0x0000000012107229 */ /* 0x001fd00000000010 */
[----:B-1----:R-:W-:-:S11]  /*0790*/  DADD R20, R16, R20 ;  /* 0x0000000010147229 */ /* 0x002fd60000000014 */
.L_x_6:
[----:B------:R-:W-:Y:S05]  /*07a0*/  @!P1 BRA `(.L_x_3) ;  /* 0x0000000000809947 */ /* 0x000fea0003800000 */
[----:B------:R-:W0:Y:S01]  /*07b0*/  LDC.64 R18, c[0x0][0x380] ;  /* 0x0000e000ff127b82 */ /* 0x000e220000000a00 */
[----:B------:R-:W-:Y:S02]  /*07c0*/  ISETP.NE.AND P0, PT, R4, 0x1, PT ;  /* 0x000000010400780c */ /* 0x000fe40003f05270 */
[----:B------:R-:W-:-:S04]  /*07d0*/  LOP3.LUT R4, R0, 0x1, RZ, 0xc0, !PT ;  /* 0x0000000100047812 */ /* 0x000fc800078ec0ff */
[----:B------:R-:W-:Y:S01]  /*07e0*/  ISETP.NE.U32.AND P1, PT, R4, 0x1, PT ;  /* 0x000000010400780c */ /* 0x000fe20003f25070 */
[----:B------:R-:W1:Y:S06]  /*07f0*/  LDC.64 R14, c[0x0][0x388] ;  /* 0x0000e200ff0e7b82 */ /* 0x000e6c0000000a00 */
[C---:B------:R-:W-:Y:S01]  /*0800*/  @P0 IMAD R9, R7.reuse, R5, R2 ;  /* 0x0000000507090224 */ /* 0x040fe200078e0202 */
[----:B------:R-:W-:Y:S01]  /*0810*/  @P0 IADD3 R17, PT, PT, R8, R7, RZ ;  /* 0x0000000708110210 */ /* 0x000fe20007ffe0ff */
[----:B------:R-:W2:Y:S01]  /*0820*/  LDC.64 R10, c[0x0][0x380] ;  /* 0x0000e000ff0a7b82 */ /* 0x000ea20000000a00 */
[----:B------:R-:W-:-:S07]  /*0830*/  @P0 IADD3 R7, PT, PT, R7, 0x2, RZ ;  /* 0x0000000207070810 */ /* 0x000fce0007ffe0ff */
[----:B------:R-:W3:Y:S01]  /*0840*/  LDC.64 R12, c[0x0][0x388] ;  /* 0x0000e200ff0c7b82 */ /* 0x000ee20000000a00 */
[----:B0-----:R-:W-:-:S05]  /*0850*/  @P0 IMAD.WIDE R18, R9, 0x4, R18 ;  /* 0x0000000409120825 */ /* 0x001fca00078e0212 */
[----:B------:R-:W4:Y:S01]  /*0860*/  @P0 LDG.E R9, desc[UR6][R18.64] ;  /* 0x0000000612090981 */ /* 0x000f22000c1e1900 */
[----:B-1----:R-:W-:-:S04]  /*0870*/  @P0 IMAD.WIDE R14, R17, 0x4, R14 ;  /* 0x00000004110e0825 */ /* 0x002fc800078e020e */
[----:B------:R-:W-:Y:S01]  /*0880*/  @P0 IMAD.WIDE R16, R5, 0x4, R18 ;  /* 0x0000000405100825 */ /* 0x000fe200078e0212 */
[----:B------:R-:W4:Y:S03]  /*0890*/  @P0 LDG.E R4, desc[UR6][R14.64] ;  /* 0x000000060e040981 */ /* 0x000f26000c1e1900 */
[----:B------:R-:W-:Y:S01]  /*08a0*/  @!P1 IMAD R5, R7, R5, R2 ;  /* 0x0000000507059224 */ /* 0x000fe200078e0202 */
[----:B------:R-:W-:Y:S01]  /*08b0*/  @!P1 IADD3 R7, PT, PT, R8, R7, RZ ;  /* 0x0000000708079210 */ /* 0x000fe20007ffe0ff */
[----:B------:R-:W5:Y:S04]  /*08c0*/  @P0 LDG.E R16, desc[UR6][R16.64] ;  /* 0x0000000610100981 */ /* 0x000f68000c1e1900 */
[----:B------:R-:W5:Y:S01]  /*08d0*/  @P0 LDG.E R23, desc[UR6][R14.64+0x4] ;  /* 0x000004060e170981 */ /* 0x000f62000c1e1900 */
[----:B--2---:R-:W-:-:S04]  /*08e0*/  @!P1 IMAD.WIDE R10, R5, 0x4, R10 ;  /* 0x00000004050a9825 */ /* 0x004fc800078e020a */
[----:B---3--:R-:W-:Y:S02]  /*08f0*/  @!P1 IMAD.WIDE R12, R7, 0x4, R12 ;  /* 0x00000004070c9825 */ /* 0x008fe400078e020c */
[----:B------:R-:W2:Y:S04]  /*0900*/  @!P1 LDG.E R10, desc[UR6][R10.64] ;  /* 0x000000060a0a9981 */ /* 0x000ea8000c1e1900 */
[----:B------:R-:W2:Y:S01]  /*0910*/  @!P1 LDG.E R13, desc[UR6][R12.64] ;  /* 0x000000060c0d9981 */ /* 0x000ea2000c1e1900 */
[----:B----4-:R-:W-:-:S04]  /*0920*/  @P0 IMAD R19, R9, R4, RZ ;  /* 0x0000000409130224 */ /* 0x010fc800078e02ff */
[----:B------:R-:W0:Y:S01]  /*0930*/  @P0 I2F.F64 R4, R19 ;  /* 0x0000001300040312 */ /* 0x000e220000201c00 */
[----:B-----5:R-:W-:-:S07]  /*0940*/  @P0 IMAD R8, R16, R23, RZ ;  /* 0x0000001710080224 */ /* 0x020fce00078e02ff */
[----:B------:R-:W1:Y:S01]  /*0950*/  @P0 I2F.F64 R8, R8 ;  /* 0x0000000800080312 */ /* 0x000e620000201c00 */
[----:B--2---:R-:W-:Y:S01]  /*0960*/  @!P1 IMAD R18, R10, R13, RZ ;  /* 0x0000000d0a129224 */ /* 0x004fe200078e02ff */
[----:B0-----:R-:W-:-:S06]  /*0970*/  @P0 DADD R6, R20, R4 ;  /* 0x0000000014060229 */ /* 0x001fcc0000000004 */
[----:B------:R-:W0:Y:S02]  /*0980*/  @!P1 I2F.F64 R4, R18 ;  /* 0x0000001200049312 */ /* 0x000e240000201c00 */
[----:B-1----:R-:W-:-:S08]  /*0990*/  @P0 DADD R20, R6, R8 ;  /* 0x0000000006140229 */ /* 0x002fd00000000008 */
[----:B0-----:R-:W-:-:S11]  /*09a0*/  @!P1 DADD R20, R20, R4 ;  /* 0x0000000014149229 */ /* 0x001fd60000000004 */
.L_x_3:
[----:B------:R-:W0:Y:S01]  /*09b0*/  LDC.64 R4, c[0x0][0x390] ;  /* 0x0000e400ff047b82 */ /* 0x000e220000000a00 */
[----:B------:R-:W1:Y:S01]  /*09c0*/  F2I.F64.TRUNC R21, R20 ;  /* 0x0000001400157311 */ /* 0x000e62000030d100 */
[----:B------:R-:W-:-:S04]  /*09d0*/  IMAD R3, R3, R0, R2 ;  /* 0x0000000003037224 */ /* 0x000fc800078e0202 */
[----:B0-----:R-:W-:-:S05]  /*09e0*/  IMAD.WIDE R2, R3, 0x4, R4 ;  /* 0x0000000403027825 */ /* 0x001fca00078e0204 */
[----:B-1----:R-:W-:Y:S01]  /*09f0*/  STG.E desc[UR6][R2.64], R21 ;  /* 0x0000001502007986 */ /* 0x002fe2000c101906 */
[----:B------:R-:W-:Y:S05]  /*0a00*/  EXIT ;  /* 0x000000000000794d */ /* 0x000fea0003800000 */
.L_x_7:
        /* <DEDUP_REMOVED lines=15> */
.L_x_17:


//--------------------- .text._Z6kernelPiS_S_ii   --------------------------
	.section	.text._Z6kernelPiS_S_ii,"ax",@progbits
	.align	128
        .global         _Z6kernelPiS_S_ii
        .type           _Z6kernelPiS_S_ii,@function
        .size           _Z6kernelPiS_S_ii,(.L_x_18 - _Z6kernelPiS_S_ii)
        .other          _Z6kernelPiS_S_ii,@"STO_CUDA_ENTRY STV_DEFAULT"
_Z6kernelPiS_S_ii:
.text._Z6kernelPiS_S_ii:
[----:B------:R-:W-:Y:S01]  /*0000*/  LDC R1, c[0x0][0x37c] ;  /* 0x0000df00ff017b82 */ /* 0x000fe20000000800 */
[----:B------:R-:W0:Y:S07]  /*0010*/  S2R R3, SR_TID.X ;  /* 0x0000000000037919 */ /* 0x000e2e0000002100 */
[----:B------:R-:W0:Y:S08]  /*0020*/  S2UR UR4, SR_CTAID.X ;  /* 0x00000000000479c3 */ /* 0x000e300000002500 */
[----:B------:R-:W0:Y:S08]  /*0030*/  LDC R2, c[0x0][0x360] ;  /* 0x0000d800ff027b82 */ /* 0x000e300000000800 */
[----:B------:R-:W1:Y:S01]  /*0040*/  LDC R0, c[0x0][0x39c] ;  /* 0x0000e700ff007b82 */ /* 0x000e620000000800 */
[----:B0-----:R-:W-:-:S05]  /*0050*/  IMAD R3, R2, UR4, R3 ;  /* 0x0000000402037c24 */ /* 0x001fca000f8e0203 */
[----:B-1----:R-:W-:-:S13]  /*0060*/  ISETP.GE.AND P0, PT, R3, R0, PT ;  /* 0x000000000300720c */ /* 0x002fda0003f06270 */
[----:B------:R-:W-:Y:S05]  /*0070*/  @P0 EXIT ;  /* 0x000000000000094d */ /* 0x000fea0003800000 */
[----:B------:R-:W0:Y:S01]  /*0080*/  LDCU UR6, c[0x0][0x398] ;  /* 0x00007300ff0677ac */ /* 0x000e220008000800 */
[----:B------:R-:W-:Y:S01]  /*0090*/  HFMA2 R17, -RZ, RZ, 0, 0 ;  /* 0x00000000ff117431 */ /* 0x000fe200000001ff */
[----:B------:R-:W1:Y:S01]  /*00a0*/  LDCU.64 UR10, c[0x0][0x358] ;  /* 0x00006b00ff0a77ac */ /* 0x000e620008000a00 */
[----:B0-----:R-:W-:-:S09]  /*00b0*/  UISETP.GE.AND UP0, UPT, UR6, 0x1, UPT ;  /* 0x000000010600788c */ /* 0x001fd2000bf06270 */
[----:B-1----:R-:W-:Y:S05]  /*00c0*/  BRA.U !UP0, `(.L_x_8) ;  /* 0x0000000908b47547 */ /* 0x002fea000b800000 */
[----:B------:R-:W-:Y:S01]  /*00d0*/  UISETP.GE.U32.AND UP1, UPT, UR6, 0x10, UPT ;  /* 0x000000100600788c */ /* 0x000fe2000bf26070 */
[----:B------:R-:W-:Y:S01]  /*00e0*/  MOV R2, RZ ;  /* 0x000000ff00027202 */ /* 0x000fe20000000f00 */
[----:B------:R-:W-:Y:S01]  /*00f0*/  ULOP3.LUT UR7, UR6, 0xf, URZ, 0xc0, !UPT ;  /* 0x0000000f06077892 */ /* 0x000fe2000f8ec0ff */
[----:B------:R-:W-:-:S03]  /*0100*/  MOV R17, RZ ;  /* 0x000000ff00117202 */ /* 0x000fc60000000f00 */
[----:B------:R-:W-:-:S03]  /*0110*/  UISETP.NE.AND UP0, UPT, UR7, URZ, UPT ;  /* 0x000000ff0700728c */ /* 0x000fc6000bf05270 */
[----:B------:R-:W-:Y:S08]  /*0120*/  BRA.U !UP1, `(.L_x_9) ;  /* 0x0000000509447547 */ /* 0x000ff0000b800000 */
[----:B------:R-:W0:Y:S01]  /*0130*/  LDCU.64 UR4, c[0x0][0x380] ;  /* 0x00007000ff0477ac */ /* 0x000e220008000a00 */
[----:B------:R-:W-:Y:S02]  /*0140*/  MOV R17, RZ ;  /* 0x000000ff00117202 */ /* 0x000fe40000000f00 */
[----:B------:R-:W-:Y:S01]  /*0150*/  MOV R5, R3 ;  /* 0x0000000300057202 */ /* 0x000fe20000000f00 */
[----:B------:R-:W-:-:S04]  /*0160*/  ULOP3.LUT UR8, UR6, 0x7ffffff0, URZ, 0xc0, !UPT ;  /* 0x7ffffff006087892 */ /* 0x000fc8000f8ec0ff */
[----:B------:R-:W-:Y:S02]  /*0170*/  UIADD3 UR9, UPT, UPT, -UR8, URZ, URZ ;  /* 0x000000ff08097290 */ /* 0x000fe4000fffe1ff */
[----:B------:R-:W-:Y:S01]  /*0180*/  MOV R2, UR8 ;  /* 0x0000000800027c02 */ /* 0x000fe20008000f00 */
[----:B0-----:R-:W-:-:S04]  /*0190*/  UIADD3 UR4, UP1, UPT, UR4, 0x20, URZ ;  /* 0x0000002004047890 */ /* 0x001fc8000ff3e0ff */
[----:B------:R-:W-:Y:S02]  /*01a0*/  UIADD3.X UR5, UPT, UPT, URZ, UR5, URZ, UP1, !UPT ;  /* 0x00000005ff057290 */ /* 0x000fe40008ffe4ff */
[----:B------:R-:W-:-:S04]  /*01b0*/  MOV R10, UR4 ;  /* 0x00000004000a7c02 */ /* 0x000fc80008000f00 */
[----:B------:R-:W-:-:S07]  /*01c0*/  MOV R11, UR5 ;  /* 0x00000005000b7c02 */ /* 0x000fce0008000f00 */
.L_x_10:
[----:B------:R-:W0:Y:S01]  /*01d0*/  LDC.64 R8, c[0x0][0x388] ;  /* 0x0000e200ff087b82 */ /* 0x000e220000000a00 */
[----:B------:R-:W2:Y:S04]  /*01e0*/  LDG.E R26, desc[UR10][R10.64+-0x20] ;  /* 0xffffe00a0a1a7981 */ /* 0x000ea8000c1e1900 */
[----:B------:R-:W3:Y:S04]  /*01f0*/  LDG.E R19, desc[UR10][R10.64+-0x1c] ;  /* 0xffffe40a0a137981 */ /* 0x000ee8000c1e1900 */
[----:B------:R-:W4:Y:S04]  /*0200*/  LDG.E R27, desc[UR10][R10.64+-0x18] ;  /* 0xffffe80a0a1b7981 */ /* 0x000f28000c1e1900 */
[----:B------:R-:W5:Y:S04]  /*0210*/  LDG.E R4, desc[UR10][R10.64+-0x14] ;  /* 0xffffec0a0a047981 */ /* 0x000f68000c1e1900 */
[----:B------:R-:W5:Y:S01]  /*0220*/  LDG.E R20, desc[UR10][R10.64+-0x8] ;  /* 0xfffff80a0a147981 */ /* 0x000f62000c1e1900 */
[----:B0-----:R-:W-:-:S05]  /*0230*/  IMAD.WIDE R8, R5, 0x4, R8 ;  /* 0x0000000405087825 */ /* 0x001fca00078e0208 */
[----:B------:R-:W2:Y:S01]  /*0240*/  LDG.E R16, desc[UR10][R8.64] ;  /* 0x0000000a08107981 */ /* 0x000ea2000c1e1900 */
[----:B------:R-:W-:-:S05]  /*0250*/  IMAD.WIDE R12, R0, 0x4, R8 ;  /* 0x00000004000c7825 */ /* 0x000fca00078e0208 */
[----:B------:R-:W3:Y:S01]  /*0260*/  LDG.E R18, desc[UR10][R12.64] ;  /* 0x0000000a0c127981 */ /* 0x000ee2000c1e1900 */
[----:B------:R-:W-:-:S03]  /*0270*/  IMAD.WIDE R22, R0, 0x4, R12 ;  /* 0x0000000400167825 */ /* 0x000fc600078e020c */
[----:B------:R-:W5:Y:S01]  /*0280*/  LDG.E R9, desc[UR10][R10.64+-0x10] ;  /* 0xfffff00a0a097981 */ /* 0x000f62000c1e1900 */
[----:B------:R-:W-:-:S03]  /*0290*/  IMAD.WIDE R14, R0, 0x4, R22 ;  /* 0x00000004000e7825 */ /* 0x000fc600078e0216 */
[----:B------:R-:W4:Y:S04]  /*02a0*/  LDG.E R24, desc[UR10][R22.64] ;  /* 0x0000000a16187981 */ /* 0x000f28000c1e1900 */
[----:B------:R-:W5:Y:S01]  /*02b0*/  LDG.E R7, desc[UR10][R14.64] ;  /* 0x0000000a0e077981 */ /* 0x000f62000c1e1900 */
[----:B------:R-:W-:-:S03]  /*02c0*/  IMAD.WIDE R28, R0, 0x4, R14 ;  /* 0x00000004001c7825 */ /* 0x000fc600078e020e */
[----:B------:R-:W5:Y:S04]  /*02d0*/  LDG.E R8, desc[UR10][R10.64+-0xc] ;  /* 0xfffff40a0a087981 */ /* 0x000f68000c1e1900 */
[----:B------:R0:W5:Y:S02]  /*02e0*/  LDG.E R6, desc[UR10][R28.64] ;  /* 0x0000000a1c067981 */ /* 0x000164000c1e1900 */
[----:B0-----:R-:W-:-:S05]  /*02f0*/  IMAD.WIDE R28, R0, 0x4, R28 ;  /* 0x00000004001c7825 */ /* 0x001fca00078e021c */
[----:B------:R-:W5:Y:S01]  /*0300*/  LDG.E R21, desc[UR10][R28.64] ;  /* 0x0000000a1c157981 */ /* 0x000f62000c1e1900 */
[----:B------:R-:W-:-:S05]  /*0310*/  IMAD.WIDE R22, R0, 0x4, R28 ;  /* 0x0000000400167825 */ /* 0x000fca00078e021c */
[----:B------:R0:W5:Y:S01]  /*0320*/  LDG.E R25, desc[UR10][R22.64] ;  /* 0x0000000a16197981 */ /* 0x000162000c1e1900 */
[----:B------:R-:W-:-:S03]  /*0330*/  IMAD.WIDE R12, R0, 0x4, R22 ;  /* 0x00000004000c7825 */ /* 0x000fc600078e0216 */
[----:B------:R-:W5:Y:S01]  /*0340*/  LDG.E R29, desc[UR10][R10.64+-0x4] ;  /* 0xfffffc0a0a1d7981 */ /* 0x000f62000c1e1900 */
[----:B------:R-:W-:-:S03]  /*0350*/  IMAD.WIDE R14, R0, 0x4, R12 ;  /* 0x00000004000e7825 */ /* 0x000fc600078e020c */
[----:B------:R-:W5:Y:S04]  /*0360*/  LDG.E R28, desc[UR10][R10.64+0x18] ;  /* 0x0000180a0a1c7981 */ /* 0x000f68000c1e1900 */
[----:B------:R-:W5:Y:S04]  /*0370*/  LDG.E R12, desc[UR10][R12.64] ;  /* 0x0000000a0c0c7981 */ /* 0x000f68000c1e1900 */
[----:B------:R-:W5:Y:S01]  /*0380*/  LDG.E R13, desc[UR10][R10.64+0x8] ;  /* 0x0000080a0a0d7981 */ /* 0x000f62000c1e1900 */
[----:B--2---:R-:W-:Y:S02]  /*0390*/  IMAD R26, R26, R16, R17 ;  /* 0x000000101a1a7224 */ /* 0x004fe400078e0211 */
[----:B------:R-:W-:-:S02]  /*03a0*/  IMAD.WIDE R16, R0, 0x4, R14 ;  /* 0x0000000400107825 */ /* 0x000fc400078e020e */
[----:B------:R-:W2:Y:S02]  /*03b0*/  LDG.E R14, desc[UR10][R14.64] ;  /* 0x0000000a0e0e7981 */ /* 0x000ea4000c1e1900 */
[----:B---3--:R-:W-:Y:S02]  /*03c0*/  IMAD R26, R19, R18, R26 ;  /* 0x00000012131a7224 */ /* 0x008fe400078e021a */
[C---:B------:R-:W-:Y:S02]  /*03d0*/  IMAD.WIDE R18, R0.reuse, 0x4, R16 ;  /* 0x0000000400127825 */ /* 0x040fe400078e0210 */
[----:B------:R-:W3:Y:S02]  /*03e0*/  LDG.E R16, desc[UR10][R16.64] ;  /* 0x0000000a10107981 */ /* 0x000ee4000c1e1900 */
[----:B0-----:R-:W-:Y:S02]  /*03f0*/  IMAD.WIDE R22, R0, 0x4, R18 ;  /* 0x0000000400167825 */ /* 0x001fe400078e0212 */
[----:B------:R-:W3:Y:S02]  /*0400*/  LDG.E R15, desc[UR10][R10.64+0xc] ;  /* 0x00000c0a0a0f7981 */ /* 0x000ee4000c1e1900 */
[----:B----4-:R-:W-:-:S02]  /*0410*/  IMAD R26, R27, R24, R26 ;  /* 0x000000181b1a7224 */ /* 0x010fc400078e021a */
[----:B------:R-:W4:Y:S04]  /*0420*/  LDG.E R18, desc[UR10][R18.64] ;  /* 0x0000000a12127981 */ /* 0x000f28000c1e1900 */
[----:B------:R-:W2:Y:S01]  /*0430*/  LDG.E R24, desc[UR10][R10.64] ;  /* 0x0000000a0a187981 */ /* 0x000ea2000c1e1900 */
[----:B-----5:R-:W-:Y:S02]  /*0440*/  IMAD R7, R4, R7, R26 ;  /* 0x0000000704077224 */ /* 0x020fe400078e021a */
[C---:B------:R-:W-:Y:S01]  /*0450*/  IMAD.WIDE R26, R0.reuse, 0x4, R22 ;  /* 0x00000004001a7825 */ /* 0x040fe200078e0216 */
[----:B------:R-:W3:Y:S03]  /*0460*/  LDG.E R4, desc[UR10][R10.64+0x4] ;  /* 0x0000040a0a047981 */ /* 0x000ee6000c1e1900 */
[----:B------:R-:W-:Y:S01]  /*0470*/  IMAD R9, R9, R6, R7 ;  /* 0x0000000609097224 */ /* 0x000fe200078e0207 */
[----:B------:R-:W5:Y:S01]  /*0480*/  LDG.E R22, desc[UR10][R22.64] ;  /* 0x0000000a16167981 */ /* 0x000f62000c1e1900 */
[----:B------:R-:W-:-:S03]  /*0490*/  IMAD.WIDE R6, R0, 0x4, R26 ;  /* 0x0000000400067825 */ /* 0x000fc600078e021a */
[----:B------:R-:W5:Y:S04]  /*04a0*/  LDG.E R26, desc[UR10][R26.64] ;  /* 0x0000000a1a1a7981 */ /* 0x000f68000c1e1900 */
[----:B------:R-:W5:Y:S01]  /*04b0*/  LDG.E R17, desc[UR10][R10.64+0x10] ;  /* 0x0000100a0a117981 */ /* 0x000f62000c1e1900 */
[----:B------:R-:W-:Y:S02]  /*04c0*/  IMAD R21, R8, R21, R9 ;  /* 0x0000001508157224 */ /* 0x000fe400078e0209 */
[----:B------:R-:W-:Y:S01]  /*04d0*/  IMAD.WIDE R8, R0, 0x4, R6 ;  /* 0x0000000400087825 */ /* 0x000fe200078e0206 */
[----:B------:R-:W5:Y:S04]  /*04e0*/  LDG.E R23, desc[UR10][R10.64+0x14] ;  /* 0x0000140a0a177981 */ /* 0x000f68000c1e1900 */
[----:B------:R0:W5:Y:S04]  /*04f0*/  LDG.E R6, desc[UR10][R6.64] ;  /* 0x0000000a06067981 */ /* 0x000168000c1e1900 */
[----:B------:R-:W5:Y:S01]  /*0500*/  LDG.E R19, desc[UR10][R8.64] ;  /* 0x0000000a08137981 */ /* 0x000f62000c1e1900 */
[----:B0-----:R-:W-:-:S02]  /*0510*/  IMAD R7, R20, R25, R21 ;  /* 0x0000001914077224 */ /* 0x001fc400078e0215 */
[----:B------:R-:W-:Y:S01]  /*0520*/  IMAD.WIDE R20, R0, 0x4, R8 ;  /* 0x0000000400147825 */ /* 0x000fe200078e0208 */
[----:B------:R0:W5:Y:S05]  /*0530*/  LDG.E R25, desc[UR10][R10.64+0x1c] ;  /* 0x00001c0a0a197981 */ /* 0x00016a000c1e1900 */
[----:B------:R-:W5:Y:S01]  /*0540*/  LDG.E R20, desc[UR10][R20.64] ;  /* 0x0000000a14147981 */ /* 0x000f62000c1e1900 */
[----:B------:R-:W-:Y:S01]  /*0550*/  IMAD R29, R29, R12, R7 ;  /* 0x0000000c1d1d7224 */ /* 0x000fe200078e0207 */
[----:B------:R-:W-:-:S04]  /*0560*/  UIADD3 UR9, UPT, UPT, UR9, 0x10, URZ ;  /* 0x0000001009097890 */ /* 0x000fc8000fffe0ff */
[----:B------:R-:W-:Y:S01]  /*0570*/  UISETP.NE.AND UP1, UPT, UR9, URZ, UPT ;  /* 0x000000ff0900728c */ /* 0x000fe2000bf25270 */
[----:B0-----:R-:W-:Y:S02]  /*0580*/  IADD3 R10, P0, PT, R10, 0x40, RZ ;  /* 0x000000400a0a7810 */ /* 0x001fe40007f1e0ff */
[----:B------:R-:W-:Y:S02]  /*0590*/  LEA R5, R0, R5, 0x4 ;  /* 0x0000000500057211 */ /* 0x000fe400078e20ff */
[----:B------:R-:W-:Y:S01]  /*05a0*/  IADD3.X R11, PT, PT, RZ, R11, RZ, P0, !PT ;  /* 0x0000000bff0b7210 */ /* 0x000fe200007fe4ff */
[----:B--2---:R-:W-:-:S04]  /*05b0*/  IMAD R29, R24, R14, R29 ;  /* 0x0000000e181d7224 */ /* 0x004fc800078e021d */
[----:B---3--:R-:W-:-:S04]  /*05c0*/  IMAD R4, R4, R16, R29 ;  /* 0x0000001004047224 */ /* 0x008fc800078e021d */
[----:B----4-:R-:W-:-:S04]  /*05d0*/  IMAD R4, R13, R18, R4 ;  /* 0x000000120d047224 */ /* 0x010fc800078e0204 */
[----:B-----5:R-:W-:-:S04]  /*05e0*/  IMAD R4, R15, R22, R4 ;  /* 0x000000160f047224 */ /* 0x020fc800078e0204 */
[----:B------:R-:W-:-:S04]  /*05f0*/  IMAD R4, R17, R26, R4 ;  /* 0x0000001a11047224 */ /* 0x000fc800078e0204 */
[----:B------:R-:W-:-:S04]  /*0600*/  IMAD R4, R23, R6, R4 ;  /* 0x0000000617047224 */ /* 0x000fc800078e0204 */
[----:B------:R-:W-:-:S04]  /*0610*/  IMAD R4, R28, R19, R4 ;  /* 0x000000131c047224 */ /* 0x000fc800078e0204 */
[----:B------:R-:W-:Y:S01]  /*0620*/  IMAD R17, R25, R20, R4 ;  /* 0x0000001419117224 */ /* 0x000fe200078e0204 */
[----:B------:R-:W-:Y:S06]  /*0630*/  BRA.U UP1, `(.L_x_10) ;  /* 0xfffffff901e47547 */ /* 0x000fec000b83ffff */
.L_x_9:
[----:B------:R-:W-:Y:S05]  /*0640*/  BRA.U !UP0, `(.L_x_8) ;  /* 0x0000000508547547 */ /* 0x000fea000b800000 */
[----:B------:R-:W-:Y:S02]  /*0650*/  UISETP.GE.U32.AND UP0, UPT, UR7, 0x8, UPT ;  /* 0x000000080700788c */ /* 0x000fe4000bf06070 */
[----:B------:R-:W-:-:S04]  /*0660*/  ULOP3.LUT UR5, UR6, 0x7, URZ, 0xc0, !UPT ;  /* 0x0000000706057892 */ /* 0x000fc8000f8ec0ff */
[----:B------:R-:W-:-:S03]  /*0670*/  UISETP.NE.AND UP1, UPT, UR5, URZ, UPT ;  /* 0x000000ff0500728c */ /* 0x000fc6000bf25270 */
[----:B------:R-:W-:Y:S08]  /*0680*/  BRA.U !UP0, `(.L_x_11) ;  /* 0x0000000108947547 */ /* 0x000ff0000b800000 */
[----:B------:R-:W0:Y:S01]  /*0690*/  LDC.64 R12, c[0x0][0x388] ;  /* 0x0000e200ff0c7b82 */ /* 0x000e220000000a00 */
[----:B------:R-:W-:-:S07]  /*06a0*/  IMAD R7, R2, R0, R3 ;  /* 0x0000000002077224 */ /* 0x000fce00078e0203 */
[----:B------:R-:W1:Y:S01]  /*06b0*/  LDC.64 R4, c[0x0][0x380] ;  /* 0x0000e000ff047b82 */ /* 0x000e620000000a00 */
[----:B0-----:R-:W-:-:S05]  /*06c0*/  IMAD.WIDE R12, R7, 0x4, R12 ;  /* 0x00000004070c7825 */ /* 0x001fca00078e020c */
[----:B------:R0:W2:Y:S01]  /*06d0*/  LDG.E R16, desc[UR10][R12.64] ;  /* 0x0000000a0c107981 */ /* 0x0000a2000c1e1900 */
[----:B------:R-:W-:-:S04]  /*06e0*/  IMAD.WIDE R14, R0, 0x4, R12 ;  /* 0x00000004000e7825 */ /* 0x000fc800078e020c */
[----:B-1----:R-:W-:Y:S01]  /*06f0*/  IMAD.WIDE.U32 R4, R2, 0x4, R4 ;  /* 0x0000000402047825 */ /* 0x002fe200078e0004 */
[----:B------:R1:W3:Y:S03]  /*0700*/  LDG.E R20, desc[UR10][R14.64] ;  /* 0x0000000a0e147981 */ /* 0x0002e6000c1e1900 */
[C---:B------:R-:W-:Y:S01]  /*0710*/  IMAD.WIDE R22, R0.reuse, 0x4, R14 ;  /* 0x0000000400167825 */ /* 0x040fe200078e020e */
[----:B------:R-:W2:Y:S04]  /*0720*/  LDG.E R18, desc[UR10][R4.64] ;  /* 0x0000000a04127981 */ /* 0x000ea8000c1e1900 */
[----:B------:R-:W3:Y:S01]  /*0730*/  LDG.E R19, desc[UR10][R4.64+0x4] ;  /* 0x0000040a04137981 */ /* 0x000ee2000c1e1900 */
[----:B------:R-:W-:-:S03]  /*0740*/  IMAD.WIDE R8, R0, 0x4, R22 ;  /* 0x0000000400087825 */ /* 0x000fc600078e0216 */
[----:B------:R-:W4:Y:S01]  /*0750*/  LDG.E R22, desc[UR10][R22.64] ;  /* 0x0000000a16167981 */ /* 0x000f22000c1e1900 */
[----:B------:R-:W-:-:S03]  /*0760*/  IMAD.WIDE R10, R0, 0x4, R8 ;  /* 0x00000004000a7825 */ /* 0x000fc600078e0208 */
[----:B------:R-:W4:Y:S04]  /*0770*/  LDG.E R21, desc[UR10][R4.64+0x8] ;  /* 0x0000080a04157981 */ /* 0x000f28000c1e1900 */
[----:B------:R-:W5:Y:S01]  /*0780*/  LDG.E R9, desc[UR10][R8.64] ;  /* 0x0000000a08097981 */ /* 0x000f62000c1e1900 */
[----:B------:R-:W-:-:S03]  /*0790*/  IMAD.WIDE R6, R0, 0x4, R10 ;  /* 0x0000000400067825 */ /* 0x000fc600078e020a */
[----:B------:R-:W5:Y:S01]  /*07a0*/  LDG.E R24, desc[UR10][R4.64+0xc] ;  /* 0x00000c0a04187981 */ /* 0x000f62000c1e1900 */
[----:B0-----:R-:W-:-:S03]  /*07b0*/  IMAD.WIDE R12, R0, 0x4, R6 ;  /* 0x00000004000c7825 */ /* 0x001fc600078e0206 */
[----:B------:R-:W5:Y:S04]  /*07c0*/  LDG.E R10, desc[UR10][R10.64] ;  /* 0x0000000a0a0a7981 */ /* 0x000f68000c1e1900 */
[----:B------:R-:W5:Y:S01]  /*07d0*/  LDG.E R25, desc[UR10][R4.64+0x10] ;  /* 0x0000100a04197981 */ /* 0x000f62000c1e1900 */
[----:B-1----:R-:W-:-:S03]  /*07e0*/  IMAD.WIDE R14, R0, 0x4, R12 ;  /* 0x00000004000e7825 */ /* 0x002fc600078e020c */
[----:B------:R-:W5:Y:S04]  /*07f0*/  LDG.E R7, desc[UR10][R6.64] ;  /* 0x0000000a06077981 */ /* 0x000f68000c1e1900 */
[----:B------:R-:W5:Y:S04]  /*0800*/  LDG.E R26, desc[UR10][R4.64+0x14] ;  /* 0x0000140a041a7981 */ /* 0x000f68000c1e1900 */
[----:B------:R-:W5:Y:S04]  /*0810*/  LDG.E R12, desc[UR10][R12.64] ;  /* 0x0000000a0c0c7981 */ /* 0x000f68000c1e1900 */
[----:B------:R-:W5:Y:S04]  /*0820*/  LDG.E R23, desc[UR10][R4.64+0x18] ;  /* 0x0000180a04177981 */ /* 0x000f68000c1e1900 */
[----:B------:R-:W5:Y:S04]  /*0830*/  LDG.E R14, desc[UR10][R14.64] ;  /* 0x0000000a0e0e7981 */ /* 0x000f68000c1e1900 */
[----:B------:R-:W5:Y:S01]  /*0840*/  LDG.E R8, desc[UR10][R4.64+0x1c] ;  /* 0x00001c0a04087981 */ /* 0x000f62000c1e1900 */
[----:B------:R-:W-:Y:S01]  /*0850*/  IADD3 R2, PT, PT, R2, 0x8, RZ ;  /* 0x0000000802027810 */ /* 0x000fe20007ffe0ff */
[----:B--2---:R-:W-:-:S04]  /*0860*/  IMAD R16, R18, R16, R17 ;  /* 0x0000001012107224 */ /* 0x004fc800078e0211 */
[----:B---3--:R-:W-:-:S04]  /*0870*/  IMAD R16, R19, R20, R16 ;  /* 0x0000001413107224 */ /* 0x008fc800078e0210 */
[----:B----4-:R-:W-:-:S04]  /*0880*/  IMAD R16, R21, R22, R16 ;  /* 0x0000001615107224 */ /* 0x010fc800078e0210 */
[----:B-----5:R-:W-:-:S04]  /*0890*/  IMAD R9, R24, R9, R16 ;  /* 0x0000000918097224 */ /* 0x020fc800078e0210 */
[----:B------:R-:W-:-:S04]  /*08a0*/  IMAD R9, R25, R10, R9 ;  /* 0x0000000a19097224 */ /* 0x000fc800078e0209 */
[----:B------:R-:W-:-:S04]  /*08b0*/  IMAD R7, R26, R7, R9 ;  /* 0x000000071a077224 */ /* 0x000fc800078e0209 */
[----:B------:R-:W-:-:S04]  /*08c0*/  IMAD R7, R23, R12, R7 ;  /* 0x0000000c17077224 */ /* 0x000fc800078e0207 */
[----:B------:R-:W-:-:S07]  /*08d0*/  IMAD R17, R8, R14, R7 ;  /* 0x0000000e08117224 */ /* 0x000fce00078e0207 */
.L_x_11:
        /* <DEDUP_REMOVED lines=8> */
[----:B0-----:R-:W-:-:S04]  /*0960*/  IMAD.WIDE R6, R9, 0x4, R6 ;  /* 0x0000000409067825 */ /* 0x001fc800078e0206 */
[----:B------:R-:W-:Y:S02]  /*0970*/  IMAD.WIDE R8, R0, 0x4, R6 ;  /* 0x0000000400087825 */ /* 0x000fe400078e0206 */
[----:B------:R-:W2:Y:S02]  /*0980*/  LDG.E R6, desc[UR10][R6.64] ;  /* 0x0000000a06067981 */ /* 0x000ea4000c1e1900 */
[----:B-1----:R-:W-:-:S04]  /*0990*/  IMAD.WIDE.U32 R4, R2, 0x4, R4 ;  /* 0x0000000402047825 */ /* 0x002fc800078e0004 */
[C---:B------:R-:W-:Y:S01]  /*09a0*/  IMAD.WIDE R10, R0.reuse, 0x4, R8 ;  /* 0x00000004000a7825 */ /* 0x040fe200078e0208 */
[----:B------:R-:W2:Y:S04]  /*09b0*/  LDG.E R14, desc[UR10][R4.64] ;  /* 0x0000000a040e7981 */ /* 0x000ea8000c1e1900 */
[----:B------:R-:W3:Y:S01]  /*09c0*/  LDG.E R8, desc[UR10][R8.64] ;  /* 0x0000000a08087981 */ /* 0x000ee2000c1e1900 */
[----:B------:R-:W-:-:S03]  /*09d0*/  IMAD.WIDE R12, R0, 0x4, R10 ;  /* 0x00000004000c7825 */ /* 0x000fc600078e020a */
[----:B------:R-:W3:Y:S04]  /*09e0*/  LDG.E R15, desc[UR10][R4.64+0x4] ;  /* 0x0000040a040f7981 */ /* 0x000ee8000c1e1900 */
[----:B------:R-:W4:Y:S04]  /*09f0*/  LDG.E R10, desc[UR10][R10.64] ;  /* 0x0000000a0a0a7981 */ /* 0x000f28000c1e1900 */
[----:B------:R-:W4:Y:S04]  /*0a00*/  LDG.E R19, desc[UR10][R4.64+0x8] ;  /* 0x0000080a04137981 */ /* 0x000f28000c1e1900 */
[----:B------:R-:W5:Y:S04]  /*0a10*/  LDG.E R12, desc[UR10][R12.64] ;  /* 0x0000000a0c0c7981 */ /* 0x000f68000c1e1900 */
[----:B------:R-:W5:Y:S01]  /*0a20*/  LDG.E R21, desc[UR10][R4.64+0xc] ;  /* 0x00000c0a04157981 */ /* 0x000f62000c1e1900 */
[----:B------:R-:W-:Y:S01]  /*0a30*/  IADD3 R2, PT, PT, R2, 0x4, RZ ;  /* 0x0000000402027810 */ /* 0x000fe20007ffe0ff */
[----:B--2---:R-:W-:-:S04]  /*0a40*/  IMAD R14, R14, R6, R17 ;  /* 0x000000060e0e7224 */ /* 0x004fc800078e0211 */
[----:B---3--:R-:W-:-:S04]  /*0a50*/  IMAD R14, R15, R8, R14 ;  /* 0x000000080f0e7224 */ /* 0x008fc800078e020e */
[----:B----4-:R-:W-:-:S04]  /*0a60*/  IMAD R14, R19, R10, R14 ;  /* 0x0000000a130e7224 */ /* 0x010fc800078e020e */
[----:B-----5:R-:W-:-:S07]  /*0a70*/  IMAD R17, R21, R12, R14 ;  /* 0x0000000c15117224 */ /* 0x020fce00078e020e */
.L_x_12:
[----:B------:R-:W-:Y:S05]  /*0a80*/  BRA.U !UP1, `(.L_x_8) ;  /* 0x0000000109447547 */ /* 0x000fea000b800000 */
[----:B------:R-:W0:Y:S01]  /*0a90*/  LDC.64 R4, c[0x0][0x380] ;  /* 0x0000e000ff047b82 */ /* 0x000e220000000a00 */
[----:B------:R-:W-:Y:S01]  /*0aa0*/  IMAD R11, R2, R0, R3 ;  /* 0x00000000020b7224 */ /* 0x000fe200078e0203 */
[----:B------:R-:W-:-:S06]  /*0ab0*/  UIADD3 UR4, UPT, UPT, -UR4, URZ, URZ ;  /* 0x000000ff04047290 */ /* 0x000fcc000fffe1ff */
[----:B------:R-:W1:Y:S01]  /*0ac0*/  LDC.64 R8, c[0x0][0x388] ;  /* 0x0000e200ff087b82 */ /* 0x000e620000000a00 */
[----:B0-----:R-:W-:-:S03]  /*0ad0*/  IMAD.WIDE.U32 R4, R2, 0x4, R4 ;  /* 0x0000000402047825 */ /* 0x001fc600078e0004 */
[----:B------:R-:W-:Y:S02]  /*0ae0*/  MOV R6, R4 ;  /* 0x0000000400067202 */ /* 0x000fe40000000f00 */
[----:B------:R-:W-:-:S07]  /*0af0*/  MOV R7, R5 ;  /* 0x0000000500077202 */ /* 0x000fce0000000f00 */
.L_x_13:
[C---:B-1----:R-:W-:Y:S01]  /*0b00*/  IMAD.WIDE R4, R11.reuse, 0x4, R8 ;  /* 0x000000040b047825 */ /* 0x042fe200078e0208 */
[----:B------:R0:W2:Y:S05]  /*0b10*/  LDG.E R2, desc[UR10][R6.64] ;  /* 0x0000000a06027981 */ /* 0x0000aa000c1e1900 */
[----:B------:R-:W2:Y:S01]  /*0b20*/  LDG.E R4, desc[UR10][R4.64] ;  /* 0x0000000a04047981 */ /* 0x000ea2000c1e1900 */
[----:B------:R-:W-:Y:S01]  /*0b30*/  UIADD3 UR4, UPT, UPT, UR4, 0x1, URZ ;  /* 0x0000000104047890 */ /* 0x000fe2000fffe0ff */
[----:B------:R-:W-:-:S03]  /*0b40*/  IADD3 R11, PT, PT, R11, R0, RZ ;  /* 0x000000000b0b7210 */ /* 0x000fc60007ffe0ff */
[----:B------:R-:W-:Y:S01]  /*0b50*/  UISETP.NE.AND UP0, UPT, UR4, URZ, UPT ;  /* 0x000000ff0400728c */ /* 0x000fe2000bf05270 */
[----:B0-----:R-:W-:-:S04]  /*0b60*/  IADD3 R6, P0, PT, R6, 0x4, RZ ;  /* 0x0000000406067810 */ /* 0x001fc80007f1e0ff */
[----:B------:R-:W-:Y:S01]  /*0b70*/  IADD3.X R7, PT, PT, RZ, R7, RZ, P0, !PT ;  /* 0x00000007ff077210 */ /* 0x000fe200007fe4ff */
[----:B--2---:R-:W-:-:S03]  /*0b80*/  IMAD R17, R2, R4, R17 ;  /* 0x0000000402117224 */ /* 0x004fc600078e0211 */
[----:B------:R-:W-:Y:S05]  /*0b90*/  BRA.U UP0, `(.L_x_13) ;  /* 0xfffffffd00d87547 */ /* 0x000fea000b83ffff */
.L_x_8:
[----:B------:R-:W0:Y:S02]  /*0ba0*/  LDC.64 R4, c[0x0][0x390] ;  /* 0x0000e400ff047b82 */ /* 0x000e240000000a00 */
[----:B0-----:R-:W-:-:S05]  /*0bb0*/  IMAD.WIDE R2, R3, 0x4, R4 ;  /* 0x0000000403027825 */ /* 0x001fca00078e0204 */
[----:B------:R-:W-:Y:S01]  /*0bc0*/  STG.E desc[UR10][R2.64], R17 ;  /* 0x0000001102007986 */ /* 0x000fe2000c10190a */
[----:B------:R-:W-:Y:S05]  /*0bd0*/  EXIT ;  /* 0x000000000000794d */ /* 0x000fea0003800000 */
.L_x_14:
        /* <DEDUP_REMOVED lines=10> */
.L_x_18:


//--------------------- .nv.shared.reserved.0     --------------------------
	.section	.nv.shared.reserved.0,"aw",@nobits
	.weak		__nv_reservedSMEM_offset_0_alias
	.size		__nv_reservedSMEM_offset_0_alias, 0, 64
	.other		__nv_reservedSMEM_offset_0_alias,@"STO_CUDA_RESERVED_SHARED STV_DEFAULT"
__nv_reservedSMEM_offset_0_alias:
	.zero		0
	.zero		64


//--------------------- .nv.global                --------------------------
	.section	.nv.global,"aw",@nobits
.nv.global:
	.type		_ZN34_INTERNAL_26f38fe6_4_k_cu_45e6e3b26thrust24THRUST_300001_SM_1000_NS3seqE,@object
	.size		_ZN34_INTERNAL_26f38fe6_4_k_cu_45e6e3b26thrust24THRUST_300001_SM_1000_NS3seqE,(_ZN34_INTERNAL_26f38fe6_4_k_cu_45e6e3b24cuda3std3__48in_placeE - _ZN34_INTERNAL_26f38fe6_4_k_cu_45e6e3b26thrust24THRUST_300001_SM_1000_NS3seqE)
_ZN34_INTERNAL_26f38fe6_4_k_cu_45e6e3b26thrust24THRUST_300001_SM_1000_NS3seqE:
	.zero		1
	.type		_ZN34_INTERNAL_26f38fe6_4_k_cu_45e6e3b24cuda3std3__48in_placeE,@object
	.size		_ZN34_INTERNAL_26f38fe6_4_k_cu_45e6e3b24cuda3std3__48in_placeE,(_ZN34_INTERNAL_26f38fe6_4_k_cu_45e6e3b24cuda3std6ranges3__45__cpo4sizeE - _ZN34_INTERNAL_26f38fe6_4_k_cu_45e6e3b24cuda3std3__48in_placeE)
_ZN34_INTERNAL_26f38fe6_4_k_cu_45e6e3b24cuda3std3__48in_placeE:
	.zero		1
	.type		_ZN34_INTERNAL_26f38fe6_4_k_cu_45e6e3b24cuda3std6ranges3__45__cpo4sizeE,@object
	.size		_ZN34_INTERNAL_26f38fe6_4_k_cu_45e6e3b24cuda3std6ranges3__45__cpo4sizeE,(_ZN34_INTERNAL_26f38fe6_4_k_cu_45e6e3b26thrust24THRUST_300001_SM_1000_NS12placeholders2_3E - _ZN34_INTERNAL_26f38fe6_4_k_cu_45e6e3b24cuda3std6ranges3__45__cpo4sizeE)
_ZN34_INTERNAL_26f38fe6_4_k_cu_45e6e3b24cuda3std6ranges3__45__cpo4sizeE:
	.zero		1
	.type		_ZN34_INTERNAL_26f38fe6_4_k_cu_45e6e3b26thrust24THRUST_300001_SM_1000_NS12placeholders2_3E,@object
	.size		_ZN34_INTERNAL_26f38fe6_4_k_cu_45e6e3b26thrust24THRUST_300001_SM_1000_NS12placeholders2_3E,(_ZN34_INTERNAL_26f38fe6_4_k_cu_45e6e3b24cuda3std3__45__cpo6cbeginE - _ZN34_INTERNAL_26f38fe6_4_k_cu_45e6e3b26thrust24THRUST_300001_SM_1000_NS12placeholders2_3E)
_ZN34_INTERNAL_26f38fe6_4_k_cu_45e6e3b26thrust24THRUST_300001_SM_1000_NS12placeholders2_3E:
	.zero		1
	.type		_ZN34_INTERNAL_26f38fe6_4_k_cu_45e6e3b24cuda3std3__45__cpo6cbeginE,@object
	.size		_ZN34_INTERNAL_26f38fe6_4_k_cu_45e6e3b24cuda3std3__45__cpo6cbeginE,(_ZN34_INTERNAL_26f38fe6_4_k_cu_45e6e3b24cuda3std6ranges3__45__cpo6cbeginE - _ZN34_INTERNAL_26f38fe6_4_k_cu_45e6e3b24cuda3std3__45__cpo6cbeginE)
_ZN34_INTERNAL_26f38fe6_4_k_cu_45e6e3b24cuda3std3__45__cpo6cbeginE:
	.zero		1
	.type		_ZN34_INTERNAL_26f38fe6_4_k_cu_45e6e3b24cuda3std6ranges3__45__cpo6cbeginE,@object
	.size		_ZN34_INTERNAL_26f38fe6_4_k_cu_45e6e3b24cuda3std6ranges3__45__cpo6cbeginE,(_ZN34_INTERNAL_26f38fe6_4_k_cu_45e6e3b26thrust24THRUST_300001_SM_1000_NS12placeholders2_7E - _ZN34_INTERNAL_26f38fe6_4_k_cu_45e6e3b24cuda3std6ranges3__45__cpo6cbeginE)
_ZN34_INTERNAL_26f38fe6_4_k_cu_45e6e3b24cuda3std6ranges3__45__cpo6cbeginE:
	.zero		1
	.type		_ZN34_INTERNAL_26f38fe6_4_k_cu_45e6e3b26thrust24THRUST_300001_SM_1000_NS12placeholders2_7E,@object
	.size		_ZN34_INTERNAL_26f38fe6_4_k_cu_45e6e3b26thrust24THRUST_300001_SM_1000_NS12placeholders2_7E,(_ZN34_INTERNAL_26f38fe6_4_k_cu_45e6e3b24cuda3std3__45__cpo7crbeginE - _ZN34_INTERNAL_26f38fe6_4_k_cu_45e6e3b26thrust24THRUST_300001_SM_1000_NS12placeholders2_7E)
_ZN34_INTERNAL_26f38fe6_4_k_cu_45e6e3b26thrust24THRUST_300001_SM_1000_NS12placeholders2_7E:
	.zero		1
	.type		_ZN34_INTERNAL_26f38fe6_4_k_cu_45e6e3b24cuda3std3__45__cpo7crbeginE,@object
	.size		_ZN34_INTERNAL_26f38fe6_4_k_cu_45e6e3b24cuda3std3__45__cpo7crbeginE,(_ZN34_INTERNAL_26f38fe6_4_k_cu_45e6e3b24cuda3std6ranges3__45__cpo4nextE - _ZN34_INTERNAL_26f38fe6_4_k_cu_45e6e3b24cuda3std3__45__cpo7crbeginE)
_ZN34_INTERNAL_26f38fe6_4_k_cu_45e6e3b24cuda3std3__45__cpo7crbeginE:
	.zero		1
	.type		_ZN34_INTERNAL_26f38fe6_4_k_cu_45e6e3b24cuda3std6ranges3__45__cpo4nextE,@object
	.size		_ZN34_INTERNAL_26f38fe6_4_k_cu_45e6e3b24cuda3std6ranges3__45__cpo4nextE,(_ZN34_INTERNAL_26f38fe6_4_k_cu_45e6e3b24cuda3std6ranges3__45__cpo4swapE - _ZN34_INTERNAL_26f38fe6_4_k_cu_45e6e3b24cuda3std6ranges3__45__cpo4nextE)
_ZN34_INTERNAL_26f38fe6_4_k_cu_45e6e3b24cuda3std6ranges3__45__cpo4nextE:
	.zero		1
	.type		_ZN34_INTERNAL_26f38fe6_4_k_cu_45e6e3b24cuda3std6ranges3__45__cpo4swapE,@object
	.size		_ZN34_INTERNAL_26f38fe6_4_k_cu_45e6e3b24cuda3std6ranges3__45__cpo4swapE,(_ZN34_INTERNAL_26f38fe6_4_k_cu_45e6e3b26thrust24THRUST_300001_SM_1000_NS8cuda_cub10par_nosyncE - _ZN34_INTERNAL_26f38fe6_4_k_cu_45e6e3b24cuda3std6ranges3__45__cpo4swapE)
_ZN34_INTERNAL_26f38fe6_4_k_cu_45e6e3b24cuda3std6ranges3__45__cpo4swapE:
	.zero		1
	.type		_ZN34_INTERNAL_26f38fe6_4_k_cu_45e6e3b26thrust24THRUST_300001_SM_1000_NS8cuda_cub10par_nosyncE,@object
	.size		_ZN34_INTERNAL_26f38fe6_4_k_cu_45e6e3b26thrust24THRUST_300001_SM_1000_NS8cuda_cub10par_nosyncE,(_ZN34_INTERNAL_26f38fe6_4_k_cu_45e6e3b26thrust24THRUST_300001_SM_1000_NS12placeholders2_9E - _ZN34_INTERNAL_26f38fe6_4_k_cu_45e6e3b26thrust24THRUST_300001_SM_1000_NS8cuda_cub10par_nosyncE)
_ZN34_INTERNAL_26f38fe6_4_k_cu_45e6e3b26thrust24THRUST_300001_SM_1000_NS8cuda_cub10par_nosyncE:
	.zero		1
	.type		_ZN34_INTERNAL_26f38fe6_4_k_cu_45e6e3b26thrust24THRUST_300001_SM_1000_NS12placeholders2_9E,@object
	.size		_ZN34_INTERNAL_26f38fe6_4_k_cu_45e6e3b26thrust24THRUST_300001_SM_1000_NS12placeholders2_9E,(_ZN34_INTERNAL_26f38fe6_4_k_cu_45e6e3b24cuda3std3__436_GLOBAL__N__26f38fe6_4_k_cu_45e6e3b26ignoreE - _ZN34_INTERNAL_26f38fe6_4_k_cu_45e6e3b26thrust24THRUST_300001_SM_1000_NS12placeholders2_9E)
_ZN34_INTERNAL_26f38fe6_4_k_cu_45e6e3b26thrust24THRUST_300001_SM_1000_NS12placeholders2_9E:
	.zero		1
	.type		_ZN34_INTERNAL_26f38fe6_4_k_cu_45e6e3b24cuda3std3__436_GLOBAL__N__26f38fe6_4_k_cu_45e6e3b26ignoreE,@object
	.size		_ZN34_INTERNAL_26f38fe6_4_k_cu_45e6e3b24cuda3std3__436_GLOBAL__N__26f38fe6_4_k_cu_45e6e3b26ignoreE,(_ZN34_INTERNAL_26f38fe6_4_k_cu_45e6e3b24cuda3std6ranges3__45__cpo4dataE - _ZN34_INTERNAL_26f38fe6_4_k_cu_45e6e3b24cuda3std3__436_GLOBAL__N__26f38fe6_4_k_cu_45e6e3b26ignoreE)
_ZN34_INTERNAL_26f38fe6_4_k_cu_45e6e3b24cuda3std3__436_GLOBAL__N__26f38fe6_4_k_cu_45e6e3b26ignoreE:
	.zero		1
	.type		_ZN34_INTERNAL_26f38fe6_4_k_cu_45e6e3b24cuda3std6ranges3__45__cpo4dataE,@object
	.size		_ZN34_INTERNAL_26f38fe6_4_k_cu_45e6e3b24cuda3std6ranges3__45__cpo4dataE,(_ZN34_INTERNAL_26f38fe6_4_k_cu_45e6e3b26thrust24THRUST_300001_SM_1000_NS12placeholders2_1E - _ZN34_INTERNAL_26f38fe6_4_k_cu_45e6e3b24cuda3std6ranges3__45__cpo4dataE)
_ZN34_INTERNAL_26f38fe6_4_k_cu_45e6e3b24cuda3std6ranges3__45__cpo4dataE:
	.zero		1
	.type		_ZN34_INTERNAL_26f38fe6_4_k_cu_45e6e3b26thrust24THRUST_300001_SM_1000_NS12placeholders2_1E,@object
	.size		_ZN34_INTERNAL_26f38fe6_4_k_cu_45e6e3b26thrust24THRUST_300001_SM_1000_NS12placeholders2_1E,(_ZN34_INTERNAL_26f38fe6_4_k_cu_45e6e3b24cuda3std3__45__cpo5beginE - _ZN34_INTERNAL_26f38fe6_4_k_cu_45e6e3b26thrust24THRUST_300001_SM_1000_NS12placeholders2_1E)
_ZN34_INTERNAL_26f38fe6_4_k_cu_45e6e3b26thrust24THRUST_300001_SM_1000_NS12placeholders2_1E:
	.zero		1
	.type		_ZN34_INTERNAL_26f38fe6_4_k_cu_45e6e3b24cuda3std3__45__cpo5beginE,@object
	.size		_ZN34_INTERNAL_26f38fe6_4_k_cu_45e6e3b24cuda3std3__45__cpo5beginE,(_ZN34_INTERNAL_26f38fe6_4_k_cu_45e6e3b24cuda3std6ranges3__45__cpo5beginE - _ZN34_INTERNAL_26f38fe6_4_k_cu_45e6e3b24cuda3std3__45__cpo5beginE)
_ZN34_INTERNAL_26f38fe6_4_k_cu_45e6e3b24cuda3std3__45__cpo5beginE:
	.zero		1
	.type		_ZN34_INTERNAL_26f38fe6_4_k_cu_45e6e3b24cuda3std6ranges3__45__cpo5beginE,@object
	.size		_ZN34_INTERNAL_26f38fe6_4_k_cu_45e6e3b24cuda3std6ranges3__45__cpo5beginE,(_ZN34_INTERNAL_26f38fe6_4_k_cu_45e6e3b26thrust24THRUST_300001_SM_1000_NS12placeholders2_5E - _ZN34_INTERNAL_26f38fe6_4_k_cu_45e6e3b24cuda3std6ranges3__45__cpo5beginE)
_ZN34_INTERNAL_26f38fe6_4_k_cu_45e6e3b24cuda3std6ranges3__45__cpo5beginE:
	.zero		1
	.type		_ZN34_INTERNAL_26f38fe6_4_k_cu_45e6e3b26thrust24THRUST_300001_SM_1000_NS12placeholders2_5E,@object
	.size		_ZN34_INTERNAL_26f38fe6_4_k_cu_45e6e3b26thrust24THRUST_300001_SM_1000_NS12placeholders2_5E,(_ZN34_INTERNAL_26f38fe6_4_k_cu_45e6e3b24cuda3std3__45__cpo6rbeginE - _ZN34_INTERNAL_26f38fe6_4_k_cu_45e6e3b26thrust24THRUST_300001_SM_1000_NS12placeholders2_5E)
_ZN34_INTERNAL_26f38fe6_4_k_cu_45e6e3b26thrust24THRUST_300001_SM_1000_NS12placeholders2_5E:
	.zero		1
	.type		_ZN34_INTERNAL_26f38fe6_4_k_cu_45e6e3b24cuda3std3__45__cpo6rbeginE,@object
	.size		_ZN34_INTERNAL_26f38fe6_4_k_cu_45e6e3b24cuda3std3__45__cpo6rbeginE,(_ZN34_INTERNAL_26f38fe6_4_k_cu_45e6e3b24cuda3std6ranges3__45__cpo7advanceE - _ZN34_INTERNAL_26f38fe6_4_k_cu_45e6e3b24cuda3std3__45__cpo6rbeginE)
_ZN34_INTERNAL_26f38fe6_4_k_cu_45e6e3b24cuda3std3__45__cpo6rbeginE:
	.zero		1
	.type		_ZN34_INTERNAL_26f38fe6_4_k_cu_45e6e3b24cuda3std6ranges3__45__cpo7advanceE,@object
	.size		_ZN34_INTERNAL_26f38fe6_4_k_cu_45e6e3b24cuda3std6ranges3__45__cpo7advanceE,(_ZN34_INTERNAL_26f38fe6_4_k_cu_45e6e3b24cuda3std3__47nulloptE - _ZN34_INTERNAL_26f38fe6_4_k_cu_45e6e3b24cuda3std6ranges3__45__cpo7advanceE)
_ZN34_INTERNAL_26f38fe6_4_k_cu_45e6e3b24cuda3std6ranges3__45__cpo7advanceE:
	.zero		1
	.type		_ZN34_INTERNAL_26f38fe6_4_k_cu_45e6e3b24cuda3std3__47nulloptE,@object
	.size		_ZN34_INTERNAL_26f38fe6_4_k_cu_45e6e3b24cuda3std3__47nulloptE,(_ZN34_INTERNAL_26f38fe6_4_k_cu_45e6e3b24cuda3std6ranges3__45__cpo8distanceE - _ZN34_INTERNAL_26f38fe6_4_k_cu_45e6e3b24cuda3std3__47nulloptE)
_ZN34_INTERNAL_26f38fe6_4_k_cu_45e6e3b24cuda3std3__47nulloptE:
	.zero		1
	.type		_ZN34_INTERNAL_26f38fe6_4_k_cu_45e6e3b24cuda3std6ranges3__45__cpo8distanceE,@object
	.size		_ZN34_INTERNAL_26f38fe6_4_k_cu_45e6e3b24cuda3std6ranges3__45__cpo8distanceE,(_ZN34_INTERNAL_26f38fe6_4_k_cu_45e6e3b26thrust24THRUST_300001_SM_1000_NS12placeholders3_10E - _ZN34_INTERNAL_26f38fe6_4_k_cu_45e6e3b24cuda3std6ranges3__45__cpo8distanceE)
_ZN34_INTERNAL_26f38fe6_4_k_cu_45e6e3b24cuda3std6ranges3__45__cpo8distanceE:
	.zero		1
	.type		_ZN34_INTERNAL_26f38fe6_4_k_cu_45e6e3b26thrust24THRUST_300001_SM_1000_NS12placeholders3_10E,@object
	.size		_ZN34_INTERNAL_26f38fe6_4_k_cu_45e6e3b26thrust24THRUST_300001_SM_1000_NS12placeholders3_10E,(_ZN34_INTERNAL_26f38fe6_4_k_cu_45e6e3b24cuda3std3__419piecewise_constructE - _ZN34_INTERNAL_26f38fe6_4_k_cu_45e6e3b26thrust24THRUST_300001_SM_1000_NS12placeholders3_10E)
_ZN34_INTERNAL_26f38fe6_4_k_cu_45e6e3b26thrust24THRUST_300001_SM_1000_NS12placeholders3_10E:
	.zero		1
	.type		_ZN34_INTERNAL_26f38fe6_4_k_cu_45e6e3b24cuda3std3__419piecewise_constructE,@object
	.size		_ZN34_INTERNAL_26f38fe6_4_k_cu_45e6e3b24cuda3std3__419piecewise_constructE,(_ZN34_INTERNAL_26f38fe6_4_k_cu_45e6e3b24cuda3std6ranges3__45__cpo5cdataE - _ZN34_INTERNAL_26f38fe6_4_k_cu_45e6e3b24cuda3std3__419piecewise_constructE)
_ZN34_INTERNAL_26f38fe6_4_k_cu_45e6e3b24cuda3std3__419piecewise_constructE:
	.zero		1
	.type		_ZN34_INTERNAL_26f38fe6_4_k_cu_45e6e3b24cuda3std6ranges3__45__cpo5cdataE,@object
	.size		_ZN34_INTERNAL_26f38fe6_4_k_cu_45e6e3b24cuda3std6ranges3__45__cpo5cdataE,(_ZN34_INTERNAL_26f38fe6_4_k_cu_45e6e3b26thrust24THRUST_300001_SM_1000_NS12placeholders2_2E - _ZN34_INTERNAL_26f38fe6_4_k_cu_45e6e3b24cuda3std6ranges3__45__cpo5cdataE)
_ZN34_INTERNAL_26f38fe6_4_k_cu_45e6e3b24cuda3std6ranges3__45__cpo5cdataE:
	.zero		1
	.type		_ZN34_INTERNAL_26f38fe6_4_k_cu_45e6e3b26thrust24THRUST_300001_SM_1000_NS12placeholders2_2E,@object
	.size		_ZN34_INTERNAL_26f38fe6_4_k_cu_45e6e3b26thrust24THRUST_300001_SM_1000_NS12placeholders2_2E,(_ZN34_INTERNAL_26f38fe6_4_k_cu_45e6e3b24cuda3std3__45__cpo3endE - _ZN34_INTERNAL_26f38fe6_4_k_cu_45e6e3b26thrust24THRUST_300001_SM_1000_NS12placeholders2_2E)
_ZN34_INTERNAL_26f38fe6_4_k_cu_45e6e3b26thrust24THRUST_300001_SM_1000_NS12placeholders2_2E:
	.zero		1
	.type		_ZN34_INTERNAL_26f38fe6_4_k_cu_45e6e3b24cuda3std3__45__cpo3endE,@object
	.size		_ZN34_INTERNAL_26f38fe6_4_k_cu_45e6e3b24cuda3std3__45__cpo3endE,(_ZN34_INTERNAL_26f38fe6_4_k_cu_45e6e3b24cuda3std6ranges3__45__cpo3endE - _ZN34_INTERNAL_26f38fe6_4_k_cu_45e6e3b24cuda3std3__45__cpo3endE)
_ZN34_INTERNAL_26f38fe6_4_k_cu_45e6e3b24cuda3std3__45__cpo3endE:
	.zero		1
	.type		_ZN34_INTERNAL_26f38fe6_4_k_cu_45e6e3b24cuda3std6ranges3__45__cpo3endE,@object
	.size		_ZN34_INTERNAL_26f38fe6_4_k_cu_45e6e3b24cuda3std6ranges3__45__cpo3endE,(_ZN34_INTERNAL_26f38fe6_4_k_cu_45e6e3b26thrust24THRUST_300001_SM_1000_NS12placeholders2_6E - _ZN34_INTERNAL_26f38fe6_4_k_cu_45e6e3b24cuda3std6ranges3__45__cpo3endE)
_ZN34_INTERNAL_26f38fe6_4_k_cu_45e6e3b24cuda3std6ranges3__45__cpo3endE:
	.zero		1
	.type		_ZN34_INTERNAL_26f38fe6_4_k_cu_45e6e3b26thrust24THRUST_300001_SM_1000_NS12placeholders2_6E,@object
	.size		_ZN34_INTERNAL_26f38fe6_4_k_cu_45e6e3b26thrust24THRUST_300001_SM_1000_NS12placeholders2_6E,(_ZN34_INTERNAL_26f38fe6_4_k_cu_45e6e3b24cuda3std3__45__cpo4rendE - _ZN34_INTERNAL_26f38fe6_4_k_cu_45e6e3b26thrust24THRUST_300001_SM_1000_NS12placeholders2_6E)
_ZN34_INTERNAL_26f38fe6_4_k_cu_45e6e3b26thrust24THRUST_300001_SM_1000_NS12placeholders2_6E:
	.zero		1
	.type		_ZN34_INTERNAL_26f38fe6_4_k_cu_45e6e3b24cuda3std3__45__cpo4rendE,@object
	.size		_ZN34_INTERNAL_26f38fe6_4_k_cu_45e6e3b24cuda3std3__45__cpo4rendE,(_ZN34_INTERNAL_26f38fe6_4_k_cu_45e6e3b24cuda3std6ranges3__45__cpo9iter_swapE - _ZN34_INTERNAL_26f38fe6_4_k_cu_45e6e3b24cuda3std3__45__cpo4rendE)
_ZN34_INTERNAL_26f38fe6_4_k_cu_45e6e3b24cuda3std3__45__cpo4rendE:
	.zero		1
	.type		_ZN34_INTERNAL_26f38fe6_4_k_cu_45e6e3b24cuda3std6ranges3__45__cpo9iter_swapE,@object
	.size		_ZN34_INTERNAL_26f38fe6_4_k_cu_45e6e3b24cuda3std6ranges3__45__cpo9iter_swapE,(_ZN34_INTERNAL_26f38fe6_4_k_cu_45e6e3b24cuda3std3__48unexpectE - _ZN34_INTERNAL_26f38fe6_4_k_cu_45e6e3b24cuda3std6ranges3__45__cpo9iter_swapE)
_ZN34_INTERNAL_26f38fe6_4_k_cu_45e6e3b24cuda3std6ranges3__45__cpo9iter_swapE:
	.zero		1
	.type		_ZN34_INTERNAL_26f38fe6_4_k_cu_45e6e3b24cuda3std3__48unexpectE,@object
	.size		_ZN34_INTERNAL_26f38fe6_4_k_cu_45e6e3b24cuda3std3__48unexpectE,(_ZN34_INTERNAL_26f38fe6_4_k_cu_45e6e3b26thrust24THRUST_300001_SM_1000_NS8cuda_cub3parE - _ZN34_INTERNAL_26f38fe6_4_k_cu_45e6e3b24cuda3std3__48unexpectE)
_ZN34_INTERNAL_26f38fe6_4_k_cu_45e6e3b24cuda3std3__48unexpectE:
	.zero		1
	.type		_ZN34_INTERNAL_26f38fe6_4_k_cu_45e6e3b26thrust24THRUST_300001_SM_1000_NS8cuda_cub3parE,@object
	.size		_ZN34_INTERNAL_26f38fe6_4_k_cu_45e6e3b26thrust24THRUST_300001_SM_1000_NS8cuda_cub3parE,(_ZN34_INTERNAL_26f38fe6_4_k_cu_45e6e3b26thrust24THRUST_300001_SM_1000_NS12placeholders2_4E - _ZN34_INTERNAL_26f38fe6_4_k_cu_45e6e3b26thrust24THRUST_300001_SM_1000_NS8cuda_cub3parE)
_ZN34_INTERNAL_26f38fe6_4_k_cu_45e6e3b26thrust24THRUST_300001_SM_1000_NS8cuda_cub3parE:
	.zero		1
	.type		_ZN34_INTERNAL_26f38fe6_4_k_cu_45e6e3b26thrust24THRUST_300001_SM_1000_NS12placeholders2_4E,@object
	.size		_ZN34_INTERNAL_26f38fe6_4_k_cu_45e6e3b26thrust24THRUST_300001_SM_1000_NS12placeholders2_4E,(_ZN34_INTERNAL_26f38fe6_4_k_cu_45e6e3b24cuda3std3__45__cpo4cendE - _ZN34_INTERNAL_26f38fe6_4_k_cu_45e6e3b26thrust24THRUST_300001_SM_1000_NS12placeholders2_4E)
_ZN34_INTERNAL_26f38fe6_4_k_cu_45e6e3b26thrust24THRUST_300001_SM_1000_NS12placeholders2_4E:
	.zero		1
	.type		_ZN34_INTERNAL_26f38fe6_4_k_cu_45e6e3b24cuda3std3__45__cpo4cendE,@object
	.size		_ZN34_INTERNAL_26f38fe6_4_k_cu_45e6e3b24cuda3std3__45__cpo4cendE,(_ZN34_INTERNAL_26f38fe6_4_k_cu_45e6e3b24cuda3std6ranges3__45__cpo4cendE - _ZN34_INTERNAL_26f38fe6_4_k_cu_45e6e3b24cuda3std3__45__cpo4cendE)
_ZN34_INTERNAL_26f38fe6_4_k_cu_45e6e3b24cuda3std3__45__cpo4cendE:
	.zero		1
	.type		_ZN34_INTERNAL_26f38fe6_4_k_cu_45e6e3b24cuda3std6ranges3__45__cpo4cendE,@object
	.size		_ZN34_INTERNAL_26f38fe6_4_k_cu_45e6e3b24cuda3std6ranges3__45__cpo4cendE,(_ZN34_INTERNAL_26f38fe6_4_k_cu_45e6e3b24cuda3std3__420unreachable_sentinelE - _ZN34_INTERNAL_26f38fe6_4_k_cu_45e6e3b24cuda3std6ranges3__45__cpo4cendE)
_ZN34_INTERNAL_26f38fe6_4_k_cu_45e6e3b24cuda3std6ranges3__45__cpo4cendE:
	.zero		1
	.type		_ZN34_INTERNAL_26f38fe6_4_k_cu_45e6e3b24cuda3std3__420unreachable_sentinelE,@object
	.size		_ZN34_INTERNAL_26f38fe6_4_k_cu_45e6e3b24cuda3std3__420unreachable_sentinelE,(_ZN34_INTERNAL_26f38fe6_4_k_cu_45e6e3b24cuda3std6ranges3__45__cpo5ssizeE - _ZN34_INTERNAL_26f38fe6_4_k_cu_45e6e3b24cuda3std3__420unreachable_sentinelE)
_ZN34_INTERNAL_26f38fe6_4_k_cu_45e6e3b24cuda3std3__420unreachable_sentinelE:
	.zero		1
	.type		_ZN34_INTERNAL_26f38fe6_4_k_cu_45e6e3b24cuda3std6ranges3__45__cpo5ssizeE,@object
	.size		_ZN34_INTERNAL_26f38fe6_4_k_cu_45e6e3b24cuda3std6ranges3__45__cpo5ssizeE,(_ZN34_INTERNAL_26f38fe6_4_k_cu_45e6e3b26thrust24THRUST_300001_SM_1000_NS12placeholders2_8E - _ZN34_INTERNAL_26f38fe6_4_k_cu_45e6e3b24cuda3std6ranges3__45__cpo5ssizeE)
_ZN34_INTERNAL_26f38fe6_4_k_cu_45e6e3b24cuda3std6ranges3__45__cpo5ssizeE:
	.zero		1
	.type		_ZN34_INTERNAL_26f38fe6_4_k_cu_45e6e3b26thrust24THRUST_300001_SM_1000_NS12placeholders2_8E,@object
	.size		_ZN34_INTERNAL_26f38fe6_4_k_cu_45e6e3b26thrust24THRUST_300001_SM_1000_NS12placeholders2_8E,(_ZN34_INTERNAL_26f38fe6_4_k_cu_45e6e3b24cuda3std3__45__cpo5crendE - _ZN34_INTERNAL_26f38fe6_4_k_cu_45e6e3b26thrust24THRUST_300001_SM_1000_NS12placeholders2_8E)
_ZN34_INTERNAL_26f38fe6_4_k_cu_45e6e3b26thrust24THRUST_300001_SM_1000_NS12placeholders2_8E:
	.zero		1
	.type		_ZN34_INTERNAL_26f38fe6_4_k_cu_45e6e3b24cuda3std3__45__cpo5crendE,@object
	.size		_ZN34_INTERNAL_26f38fe6_4_k_cu_45e6e3b24cuda3std3__45__cpo5crendE,(_ZN34_INTERNAL_26f38fe6_4_k_cu_45e6e3b24cuda3std6ranges3__45__cpo4prevE - _ZN34_INTERNAL_26f38fe6_4_k_cu_45e6e3b24cuda3std3__45__cpo5crendE)
_ZN34_INTERNAL_26f38fe6_4_k_cu_45e6e3b24cuda3std3__45__cpo5crendE:
	.zero		1
	.type		_ZN34_INTERNAL_26f38fe6_4_k_cu_45e6e3b24cuda3std6ranges3__45__cpo4prevE,@object
	.size		_ZN34_INTERNAL_26f38fe6_4_k_cu_45e6e3b24cuda3std6ranges3__45__cpo4prevE,(_ZN34_INTERNAL_26f38fe6_4_k_cu_45e6e3b24cuda3std6ranges3__45__cpo9iter_moveE - _ZN34_INTERNAL_26f38fe6_4_k_cu_45e6e3b24cuda3std6ranges3__45__cpo4prevE)
_ZN34_INTERNAL_26f38fe6_4_k_cu_45e6e3b24cuda3std6ranges3__45__cpo4prevE:
	.zero		1
	.type		_ZN34_INTERNAL_26f38fe6_4_k_cu_45e6e3b24cuda3std6ranges3__45__cpo9iter_moveE,@object
	.size		_ZN34_INTERNAL_26f38fe6_4_k_cu_45e6e3b24cuda3std6ranges3__45__cpo9iter_moveE,(_ZN34_INTERNAL_26f38fe6_4_k_cu_45e6e3b26thrust24THRUST_300001_SM_1000_NS6system6detail10sequential3seqE - _ZN34_INTERNAL_26f38fe6_4_k_cu_45e6e3b24cuda3std6ranges3__45__cpo9iter_moveE)
_ZN34_INTERNAL_26f38fe6_4_k_cu_45e6e3b24cuda3std6ranges3__45__cpo9iter_moveE:
	.zero		1
	.type		_ZN34_INTERNAL_26f38fe6_4_k_cu_45e6e3b26thrust24THRUST_300001_SM_1000_NS6system6detail10sequential3seqE,@object
	.size		_ZN34_INTERNAL_26f38fe6_4_k_cu_45e6e3b26thrust24THRUST_300001_SM_1000_NS6system6detail10sequential3seqE,(.L_31 - _ZN34_INTERNAL_26f38fe6_4_k_cu_45e6e3b26thrust24THRUST_300001_SM_1000_NS6system6detail10sequential3seqE)
_ZN34_INTERNAL_26f38fe6_4_k_cu_45e6e3b26thrust24THRUST_300001_SM_1000_NS6system6detail10sequential3seqE:
	.zero		1
.L_31:


//--------------------- .nv.constant0._ZN3cub18CUB_300001_SM_10006detail8for_each13static_kernelINS2_12policy_hub_t12policy_500_tEmN6thrust24THRUST_300001_SM_1000_NS8cuda_cub20__uninitialized_fill7functorINS7_10device_ptrIiEEiEEEEvT0_T1_ --------------------------
	.section	.nv.constant0._ZN3cub18CUB_300001_SM_10006detail8for_each13static_kernelINS2_12policy_hub_t12policy_500_tEmN6thrust24THRUST_300001_SM_1000_NS8cuda_cub20__uninitialized_fill7functorINS7_10device_ptrIiEEiEEEEvT0_T1_,"a",@progbits
	.sectionflags	@""
	.align	4
.nv.constant0._ZN3cub18CUB_300001_SM_10006detail8for_each13static_kernelINS2_12policy_hub_t12policy_500_tEmN6thrust24THRUST_300001_SM_1000_NS8cuda_cub20__uninitialized_fill7functorINS7_10device_ptrIiEEiEEEEvT0_T1_:
	.zero		920


//--------------------- .nv.constant0._ZN3cub18CUB_300001_SM_10006detail11EmptyKernelIvEEvv --------------------------
	.section	.nv.constant0._ZN3cub18CUB_300001_SM_10006detail11EmptyKernelIvEEvv,"a",@progbits
	.sectionflags	@""
	.align	4
.nv.constant0._ZN3cub18CUB_300001_SM_10006detail11EmptyKernelIvEEvv:
	.zero		896


//--------------------- .nv.constant0._Z26matrixvectorMultiplicationPiS_S_ii --------------------------
	.section	.nv.constant0._Z26matrixvectorMultiplicationPiS_S_ii,"a",@progbits
	.sectionflags	@""
	.align	4
.nv.constant0._Z26matrixvectorMultiplicationPiS_S_ii:
	.zero		928


//--------------------- .nv.constant0._Z6kernelPiS_S_ii --------------------------
	.section	.nv.constant0._Z6kernelPiS_S_ii,"a",@progbits
	.sectionflags	@""
	.align	4
.nv.constant0._Z6kernelPiS_S_ii:
	.zero		928


//--------------------- SYMBOLS --------------------------

	.type		.nv.reservedSmem.offset0,@object
	.size		.nv.reservedSmem.offset0,0x4
